//
// Generated by NVIDIA NVVM Compiler
//
// Compiler Build ID: CL-36424714
// Cuda compilation tools, release 13.0, V13.0.88
// Based on NVVM 20.0.0
//

.version 9.0
.target sm_100
.address_size 64

	// .globl	bfs
.extern .func  (.param .b32 func_retval0) vprintf
(
	.param .b64 vprintf_param_0,
	.param .b64 vprintf_param_1
)
;
.extern .func  (.param .b64 func_retval0) malloc
(
	.param .b64 malloc_param_0
)
;
.extern .func free
(
	.param .b64 free_param_0
)
;
.const .align 4 .u32 n;
.const .align 8 .u64 offsets;
.const .align 8 .u64 outlist;
.global .align 8 .u64 parents;
.global .align 8 .u64 frontier;
.global .align 8 .u64 next_frontier;
.global .align 8 .u64 next_len;
.global .align 4 .u32 err;
.global .align 1 .b8 $str[18] = {105, 100, 120, 32, 37, 100, 32, 118, 32, 37, 100, 32, 110, 32, 37, 100, 10};
.global .align 1 .b8 $str$1[14] = {97, 108, 44, 32, 98, 108, 32, 37, 100, 32, 37, 100, 10};

.visible .entry bfs()
{
	.local .align 8 .b8 	__local_depot0[16];
	.reg .b64 	%SP;
	.reg .b64 	%SPL;
	.reg .pred 	%p<14>;
	.reg .b32 	%r<72>;
	.reg .b64 	%rd<53>;

	mov.u64 	%SPL, __local_depot0;
	cvta.local.u64 	%SP, %SPL;
	mov.u32 	%r41, %ctaid.x;
	mov.u32 	%r42, %ntid.x;
	mov.u32 	%r43, %tid.x;
	mad.lo.s32 	%r1, %r41, %r42, %r43;
	ld.const.u32 	%r2, [n];
	setp.ge.s32 	%p1, %r1, %r2;
	@%p1 bra 	$L__BB0_22;
	ld.global.u64 	%rd5, [frontier];
	mul.wide.s32 	%rd6, %r1, 4;
	add.s64 	%rd7, %rd5, %rd6;
	ld.u32 	%r3, [%rd7];
	setp.le.s32 	%p2, %r3, %r2;
	@%p2 bra 	$L__BB0_3;
	add.u64 	%rd8, %SP, 0;
	add.u64 	%rd9, %SPL, 0;
	st.local.v2.u32 	[%rd9], {%r1, %r3};
	st.local.u32 	[%rd9+8], %r2;
	mov.u64 	%rd10, $str;
	cvta.global.u64 	%rd11, %rd10;
	{ // callseq 0, 0
	.param .b64 param0;
	st.param.b64 	[param0], %rd11;
	.param .b64 param1;
	st.param.b64 	[param1], %rd8;
	.param .b32 retval0;
	call.uni (retval0), 
	vprintf, 
	(
	param0, 
	param1
	);
	ld.param.b32 	%r44, [retval0];
	} // callseq 0
$L__BB0_3:
	ld.const.u64 	%rd12, [offsets];
	cvta.to.global.u64 	%rd13, %rd12;
	mul.wide.s32 	%rd14, %r3, 4;
	add.s64 	%rd15, %rd13, %rd14;
	ld.global.u32 	%r4, [%rd15];
	ld.global.u32 	%r5, [%rd15+4];
	sub.s32 	%r6, %r5, %r4;
	mul.wide.s32 	%rd16, %r6, 4;
	{ // callseq 1, 0
	.param .b64 param0;
	st.param.b64 	[param0], %rd16;
	.param .b64 retval0;
	call.uni (retval0), 
	malloc, 
	(
	param0
	);
	ld.param.b64 	%rd17, [retval0];
	} // callseq 1
	setp.eq.s64 	%p3, %rd17, 0;
	@%p3 bra 	$L__BB0_23;
	setp.lt.s32 	%p4, %r6, 1;
	mov.b32 	%r60, 0;
	@%p4 bra 	$L__BB0_21;
	ld.const.u64 	%rd18, [outlist];
	cvta.to.global.u64 	%rd2, %rd18;
	and.b32  	%r7, %r6, 3;
	sub.s32 	%r49, %r4, %r5;
	setp.gt.u32 	%p5, %r49, -4;
	mov.b32 	%r65, 0;
	mov.u32 	%r60, %r65;
	@%p5 bra 	$L__BB0_16;
	and.b32  	%r65, %r6, 2147483644;
	neg.s32 	%r58, %r65;
	add.s64 	%rd3, %rd2, 8;
	mov.b32 	%r60, 0;
	mov.u32 	%r57, %r4;
$L__BB0_7:
	mul.wide.s32 	%rd19, %r57, 4;
	add.s64 	%rd4, %rd3, %rd19;
	ld.global.u32 	%r13, [%rd4+-8];
	ld.global.u64 	%rd20, [parents];
	mul.wide.s32 	%rd21, %r13, 4;
	add.s64 	%rd22, %rd20, %rd21;
	atom.relaxed.cas.b32 	%r51, [%rd22], -1, %r3;
	setp.ne.s32 	%p6, %r51, -1;
	@%p6 bra 	$L__BB0_9;
	add.s32 	%r14, %r60, 1;
	mul.wide.s32 	%rd23, %r60, 4;
	add.s64 	%rd24, %rd17, %rd23;
	st.u32 	[%rd24], %r13;
	mov.u32 	%r60, %r14;
$L__BB0_9:
	ld.global.u32 	%r16, [%rd4+-4];
	ld.global.u64 	%rd25, [parents];
	mul.wide.s32 	%rd26, %r16, 4;
	add.s64 	%rd27, %rd25, %rd26;
	atom.relaxed.cas.b32 	%r52, [%rd27], -1, %r3;
	setp.ne.s32 	%p7, %r52, -1;
	@%p7 bra 	$L__BB0_11;
	add.s32 	%r17, %r60, 1;
	mul.wide.s32 	%rd28, %r60, 4;
	add.s64 	%rd29, %rd17, %rd28;
	st.u32 	[%rd29], %r16;
	mov.u32 	%r60, %r17;
$L__BB0_11:
	ld.global.u32 	%r19, [%rd4];
	ld.global.u64 	%rd30, [parents];
	mul.wide.s32 	%rd31, %r19, 4;
	add.s64 	%rd32, %rd30, %rd31;
	atom.relaxed.cas.b32 	%r53, [%rd32], -1, %r3;
	setp.ne.s32 	%p8, %r53, -1;
	@%p8 bra 	$L__BB0_13;
	add.s32 	%r20, %r60, 1;
	mul.wide.s32 	%rd33, %r60, 4;
	add.s64 	%rd34, %rd17, %rd33;
	st.u32 	[%rd34], %r19;
	mov.u32 	%r60, %r20;
$L__BB0_13:
	ld.global.u32 	%r22, [%rd4+4];
	ld.global.u64 	%rd35, [parents];
	mul.wide.s32 	%rd36, %r22, 4;
	add.s64 	%rd37, %rd35, %rd36;
	atom.relaxed.cas.b32 	%r54, [%rd37], -1, %r3;
	setp.ne.s32 	%p9, %r54, -1;
	@%p9 bra 	$L__BB0_15;
	add.s32 	%r23, %r60, 1;
	mul.wide.s32 	%rd38, %r60, 4;
	add.s64 	%rd39, %rd17, %rd38;
	st.u32 	[%rd39], %r22;
	mov.u32 	%r60, %r23;
$L__BB0_15:
	add.s32 	%r58, %r58, 4;
	add.s32 	%r57, %r57, 4;
	setp.ne.s32 	%p10, %r58, 0;
	@%p10 bra 	$L__BB0_7;
$L__BB0_16:
	setp.eq.s32 	%p11, %r7, 0;
	@%p11 bra 	$L__BB0_21;
	add.s32 	%r68, %r65, %r4;
	neg.s32 	%r67, %r7;
$L__BB0_18:
	.pragma "nounroll";
	mul.wide.s32 	%rd40, %r68, 4;
	add.s64 	%rd41, %rd2, %rd40;
	ld.global.u32 	%r35, [%rd41];
	ld.global.u64 	%rd42, [parents];
	mul.wide.s32 	%rd43, %r35, 4;
	add.s64 	%rd44, %rd42, %rd43;
	atom.relaxed.cas.b32 	%r55, [%rd44], -1, %r3;
	setp.ne.s32 	%p12, %r55, -1;
	@%p12 bra 	$L__BB0_20;
	add.s32 	%r36, %r60, 1;
	mul.wide.s32 	%rd45, %r60, 4;
	add.s64 	%rd46, %rd17, %rd45;
	st.u32 	[%rd46], %r35;
	mov.u32 	%r60, %r36;
$L__BB0_20:
	add.s32 	%r68, %r68, 1;
	add.s32 	%r67, %r67, 1;
	setp.ne.s32 	%p13, %r67, 0;
	@%p13 bra 	$L__BB0_18;
$L__BB0_21:
	ld.global.u64 	%rd47, [next_frontier];
	mul.wide.s32 	%rd48, %r1, 8;
	add.s64 	%rd49, %rd47, %rd48;
	st.u64 	[%rd49], %rd17;
	ld.global.u64 	%rd50, [next_len];
	add.s64 	%rd52, %rd50, %rd6;
	st.u32 	[%rd52], %r60;
$L__BB0_22:
	ret;
$L__BB0_23:
	mov.b32 	%r56, 1;
	st.global.u32 	[err], %r56;
	bra.uni 	$L__BB0_22;

}
	// .globl	reduce
.visible .entry reduce(
	.param .u32 reduce_param_0,
	.param .u32 reduce_param_1
)
{
	.local .align 8 .b8 	__local_depot1[8];
	.reg .b64 	%SP;
	.reg .b64 	%SPL;
	.reg .pred 	%p<7>;
	.reg .b16 	%rs<3>;
	.reg .b32 	%r<15>;
	.reg .b64 	%rd<49>;

	mov.u64 	%SPL, __local_depot1;
	cvta.local.u64 	%SP, %SPL;
	ld.param.u32 	%r7, [reduce_param_0];
	ld.param.u32 	%r6, [reduce_param_1];
	mov.u32 	%r8, %ctaid.x;
	mov.u32 	%r9, %ntid.x;
	mov.u32 	%r10, %tid.x;
	mad.lo.s32 	%r1, %r8, %r9, %r10;
	add.s32 	%r2, %r6, %r1;
	setp.ge.s32 	%p1, %r2, %r7;
	@%p1 bra 	$L__BB1_10;
	ld.global.u64 	%rd11, [next_frontier];
	mul.wide.s32 	%rd12, %r1, 8;
	add.s64 	%rd13, %rd11, %rd12;
	ld.u64 	%rd1, [%rd13];
	ld.global.u64 	%rd14, [next_len];
	mul.wide.s32 	%rd15, %r1, 4;
	add.s64 	%rd16, %rd14, %rd15;
	ld.u32 	%r3, [%rd16];
	mul.wide.s32 	%rd17, %r6, 8;
	add.s64 	%rd18, %rd13, %rd17;
	ld.u64 	%rd2, [%rd18];
	mul.wide.s32 	%rd19, %r6, 4;
	add.s64 	%rd20, %rd16, %rd19;
	ld.u32 	%r4, [%rd20];
	add.s32 	%r5, %r4, %r3;
	mul.wide.s32 	%rd21, %r5, 4;
	{ // callseq 2, 0
	.param .b64 param0;
	st.param.b64 	[param0], %rd21;
	.param .b64 retval0;
	call.uni (retval0), 
	malloc, 
	(
	param0
	);
	ld.param.b64 	%rd22, [retval0];
	} // callseq 2
	setp.ne.s64 	%p2, %rd22, 0;
	@%p2 bra 	$L__BB1_3;
	mov.b32 	%r14, -1;
	st.global.u32 	[err], %r14;
	bra.uni 	$L__BB1_10;
$L__BB1_3:
	setp.eq.s32 	%p3, %r3, 0;
	@%p3 bra 	$L__BB1_6;
	mul.wide.s32 	%rd4, %r3, 4;
	mov.b64 	%rd47, 0;
$L__BB1_5:
	add.s64 	%rd24, %rd1, %rd47;
	ld.u8 	%rs1, [%rd24];
	add.s64 	%rd25, %rd22, %rd47;
	st.u8 	[%rd25], %rs1;
	add.s64 	%rd47, %rd47, 1;
	setp.lt.u64 	%p4, %rd47, %rd4;
	@%p4 bra 	$L__BB1_5;
$L__BB1_6:
	setp.eq.s32 	%p5, %r4, 0;
	@%p5 bra 	$L__BB1_9;
	mul.wide.s32 	%rd7, %r4, 4;
	mul.wide.s32 	%rd27, %r3, 4;
	add.s64 	%rd8, %rd22, %rd27;
	mov.b64 	%rd48, 0;
$L__BB1_8:
	add.s64 	%rd28, %rd2, %rd48;
	ld.u8 	%rs2, [%rd28];
	add.s64 	%rd29, %rd8, %rd48;
	st.u8 	[%rd29], %rs2;
	add.s64 	%rd48, %rd48, 1;
	setp.lt.u64 	%p6, %rd48, %rd7;
	@%p6 bra 	$L__BB1_8;
$L__BB1_9:
	{ // callseq 3, 0
	.param .b64 param0;
	st.param.b64 	[param0], %rd1;
	call.uni 
	free, 
	(
	param0
	);
	} // callseq 3
	{ // callseq 4, 0
	.param .b64 param0;
	st.param.b64 	[param0], %rd2;
	call.uni 
	free, 
	(
	param0
	);
	} // callseq 4
	ld.global.u64 	%rd30, [next_frontier];
	add.s64 	%rd32, %rd30, %rd12;
	st.u64 	[%rd32], %rd22;
	ld.global.u64 	%rd33, [next_frontier];
	mul.wide.s32 	%rd34, %r2, 8;
	add.s64 	%rd35, %rd33, %rd34;
	mov.b64 	%rd36, 0;
	st.u64 	[%rd35], %rd36;
	add.u64 	%rd37, %SP, 0;
	add.u64 	%rd38, %SPL, 0;
	st.local.v2.u32 	[%rd38], {%r3, %r4};
	mov.u64 	%rd39, $str$1;
	cvta.global.u64 	%rd40, %rd39;
	{ // callseq 5, 0
	.param .b64 param0;
	st.param.b64 	[param0], %rd40;
	.param .b64 param1;
	st.param.b64 	[param1], %rd37;
	.param .b32 retval0;
	call.uni (retval0), 
	vprintf, 
	(
	param0, 
	param1
	);
	ld.param.b32 	%r11, [retval0];
	} // callseq 5
	ld.global.u64 	%rd41, [next_len];
	add.s64 	%rd43, %rd41, %rd15;
	st.u32 	[%rd43], %r5;
	ld.global.u64 	%rd44, [next_len];
	mul.wide.s32 	%rd45, %r2, 4;
	add.s64 	%rd46, %rd44, %rd45;
	mov.b32 	%r13, 0;
	st.u32 	[%rd46], %r13;
$L__BB1_10:
	ret;

}
	// .globl	step
.visible .entry step()
{
	.reg .pred 	%p<3>;
	.reg .b16 	%rs<2>;
	.reg .b64 	%rd<13>;

	ld.global.u64 	%rd7, [next_frontier];
	ld.u64 	%rd1, [%rd7];
	ld.global.u64 	%rd8, [next_len];
	ld.s32 	%rd2, [%rd8];
	setp.eq.s64 	%p1, %rd2, 0;
	@%p1 bra 	$L__BB2_3;
	ld.global.u64 	%rd3, [frontier];
	shl.b64 	%rd4, %rd2, 2;
	mov.b64 	%rd12, 0;
$L__BB2_2:
	add.s64 	%rd10, %rd1, %rd12;
	ld.u8 	%rs1, [%rd10];
	add.s64 	%rd11, %rd3, %rd12;
	st.u8 	[%rd11], %rs1;
	add.s64 	%rd12, %rd12, 1;
	setp.lt.u64 	%p2, %rd12, %rd4;
	@%p2 bra 	$L__BB2_2;
$L__BB2_3:
	{ // callseq 6, 0
	.param .b64 param0;
	st.param.b64 	[param0], %rd1;
	call.uni 
	free, 
	(
	param0
	);
	} // callseq 6
	ret;

}


// ===== COMPILED SASS (sm_100) =====

	.target	sm_100

	.elftype	@"ET_EXEC"


//--------------------- .note.nv.tkinfo           --------------------------
	.section	.note.nv.tkinfo,"",@"SHT_NOTE"
	.sectionflags	@"SHF_NOTE_NV_TKINFO"
	.tkinfo
        /*0018*/ 	.word	0x00000002
        /*0030*/ 	.string	""
        /*0030*/ 	.string	"ptxas"
        /*0030*/ 	.string	"Cuda compilation tools, release 13.0, V13.0.88"
        /*0030*/ 	.string	"Build cuda_13.0.r13.0/compiler.36424714_0"
        /*0030*/ 	.string	"-arch sm_100 -m 64 "



//--------------------- .note.nv.cuinfo           --------------------------
	.section	.note.nv.cuinfo,"",@"SHT_NOTE"
	.sectionflags	@"SHF_NOTE_NV_CUINFO"
        /*0018*/ 	.short	0x0002
        /*001a*/ 	.short	0x0064
        /*001c*/ 	.short	0x0082
	.zero		2


//--------------------- .nv.info                  --------------------------
	.section	.nv.info,"",@"SHT_CUDA_INFO"
	.align	4


	//----- nvinfo : EIATTR_REGCOUNT
	.align		4
        /*0000*/ 	.byte	0x04, 0x2f
        /*0002*/ 	.short	(.L_11 - .L_10)
	.align		4
.L_10:
        /*0004*/ 	.word	index@(bfs)
        /*0008*/ 	.word	0x00000020


	//----- nvinfo : EIATTR_FRAME_SIZE
	.align		4
.L_11:
        /*000c*/ 	.byte	0x04, 0x11
        /*000e*/ 	.short	(.L_13 - .L_12)
	.align		4
.L_12:
        /*0010*/ 	.word	index@(bfs)
        /*0014*/ 	.word	0x00000010


	//----- nvinfo : EIATTR_REGCOUNT
	.align		4
.L_13:
        /*0018*/ 	.byte	0x04, 0x2f
        /*001a*/ 	.short	(.L_15 - .L_14)
	.align		4
.L_14:
        /*001c*/ 	.word	index@(reduce)
        /*0020*/ 	.word	0x00000022


	//----- nvinfo : EIATTR_FRAME_SIZE
	.align		4
.L_15:
        /*0024*/ 	.byte	0x04, 0x11
        /*0026*/ 	.short	(.L_17 - .L_16)
	.align		4
.L_16:
        /*0028*/ 	.word	index@(reduce)
        /*002c*/ 	.word	0x00000008


	//----- nvinfo : EIATTR_REGCOUNT
	.align		4
.L_17:
        /*0030*/ 	.byte	0x04, 0x2f
        /*0032*/ 	.short	(.L_19 - .L_18)
	.align		4
.L_18:
        /*0034*/ 	.word	index@(step)
        /*0038*/ 	.word	0x0000001a


	//----- nvinfo : EIATTR_FRAME_SIZE
	.align		4
.L_19:
        /*003c*/ 	.byte	0x04, 0x11
        /*003e*/ 	.short	(.L_21 - .L_20)
	.align		4
.L_20:
        /*0040*/ 	.word	index@(step)
        /*0044*/ 	.word	0x00000000


	//----- nvinfo : EIATTR_MIN_STACK_SIZE
	.align		4
.L_21:
        /*0048*/ 	.byte	0x04, 0x12
        /*004a*/ 	.short	(.L_23 - .L_22)
	.align		4
.L_22:
        /*004c*/ 	.word	index@(step)
        /*0050*/ 	.word	0x00000000


	//----- nvinfo : EIATTR_MIN_STACK_SIZE
	.align		4
.L_23:
        /*0054*/ 	.byte	0x04, 0x12
        /*0056*/ 	.short	(.L_25 - .L_24)
	.align		4
.L_24:
        /*0058*/ 	.word	index@(reduce)
        /*005c*/ 	.word	0x00000008


	//----- nvinfo : EIATTR_MIN_STACK_SIZE
	.align		4
.L_25:
        /*0060*/ 	.byte	0x04, 0x12
        /*0062*/ 	.short	(.L_27 - .L_26)
	.align		4
.L_26:
        /*0064*/ 	.word	index@(bfs)
        /*0068*/ 	.word	0x00000010
.L_27:


//--------------------- .nv.compat                --------------------------
	.section	.nv.compat,"",@"SHT_CUDA_COMPAT_INFO"
	.align	4
        /*0000*/ 	.byte	0x02, 0x09, 0x00, 0x00, 0x02, 0x02, 0x01, 0x00, 0x02, 0x05, 0x05, 0x00, 0x03, 0x07, 0x01, 0x01
        /*0010*/ 	.byte	0x02, 0x03, 0x00, 0x00, 0x02, 0x06, 0x01, 0x00, 0x04, 0x0b, 0x08, 0x00, 0x09, 0x00, 0x00, 0x00
        /*0020*/ 	.byte	0x00, 0x00, 0x00, 0x00


//--------------------- .nv.info.step             --------------------------
	.section	.nv.info.step,"",@"SHT_CUDA_INFO"
	.sectionflags	@""
	.align	4


	//----- nvinfo : EIATTR_CUDA_API_VERSION
	.align		4
        /*0000*/ 	.byte	0x04, 0x37
        /*0002*/ 	.short	(.L_29 - .L_28)
.L_28:
        /*0004*/ 	.word	0x00000082


	//----- nvinfo : EIATTR_SPARSE_MMA_MASK
	.align		4
.L_29:
        /*0008*/ 	.byte	0x03, 0x50
        /*000a*/ 	.short	0x0000


	//----- nvinfo : EIATTR_MAXREG_COUNT
	.align		4
        /*000c*/ 	.byte	0x03, 0x1b
        /*000e*/ 	.short	0x00ff


	//----- nvinfo : EIATTR_EXTERNS
	.align		4
        /*0010*/ 	.byte	0x04, 0x0f
        /*0012*/ 	.short	(.L_31 - .L_30)


	//   ....[0]....
	.align		4
.L_30:
        /*0014*/ 	.word	index@(free)


	//----- nvinfo : EIATTR_MERCURY_ISA_VERSION
	.align		4
.L_31:
        /*0018*/ 	.byte	0x03, 0x5f
        /*001a*/ 	.short	0x0101


	//----- nvinfo : EIATTR_VRC_CTA_INIT_COUNT
	.align		4
        /*001c*/ 	.byte	0x02, 0x4a
	.zero		1
	.zero		1


	//----- nvinfo : EIATTR_SYSCALL_OFFSETS
	.align		4
        /*0020*/ 	.byte	0x04, 0x46
        /*0022*/ 	.short	(.L_33 - .L_32)


	//   ....[0]....
.L_32:
        /*0024*/ 	.word	0x00000580


	//----- nvinfo : EIATTR_EXIT_INSTR_OFFSETS
	.align		4
.L_33:
        /*0028*/ 	.byte	0x04, 0x1c
        /*002a*/ 	.short	(.L_35 - .L_34)


	//   ....[0]....
.L_34:
        /*002c*/ 	.word	0x00000590


	//----- nvinfo : EIATTR_CRS_STACK_SIZE
	.align		4
.L_35:
        /*0030*/ 	.byte	0x04, 0x1e
        /*0032*/ 	.short	(.L_37 - .L_36)
.L_36:
        /*0034*/ 	.word	0x00000000


	//----- nvinfo : EIATTR_SW_WAR
	.align		4
.L_37:
        /*0038*/ 	.byte	0x04, 0x36
        /*003a*/ 	.short	(.L_39 - .L_38)
.L_38:
        /*003c*/ 	.word	0x00000008
.L_39:


//--------------------- .nv.info.reduce           --------------------------
	.section	.nv.info.reduce,"",@"SHT_CUDA_INFO"
	.sectionflags	@""
	.align	4


	//----- nvinfo : EIATTR_CUDA_API_VERSION
	.align		4
        /*0000*/ 	.byte	0x04, 0x37
        /*0002*/ 	.short	(.L_41 - .L_40)
.L_40:
        /*0004*/ 	.word	0x00000082


	//----- nvinfo : EIATTR_KPARAM_INFO
	.align		4
.L_41:
        /*0008*/ 	.byte	0x04, 0x17
        /*000a*/ 	.short	(.L_43 - .L_42)
.L_42:
        /*000c*/ 	.word	0x00000000
        /*0010*/ 	.short	0x0001
        /*0012*/ 	.short	0x0004
        /*0014*/ 	.byte	0x00, 0xf0, 0x11, 0x00


	//----- nvinfo : EIATTR_KPARAM_INFO
	.align		4
.L_43:
        /*0018*/ 	.byte	0x04, 0x17
        /*001a*/ 	.short	(.L_45 - .L_44)
.L_44:
        /*001c*/ 	.word	0x00000000
        /*0020*/ 	.short	0x0000
        /*0022*/ 	.short	0x0000
        /*0024*/ 	.byte	0x00, 0xf0, 0x11, 0x00


	//----- nvinfo : EIATTR_SPARSE_MMA_MASK
	.align		4
.L_45:
        /*0028*/ 	.byte	0x03, 0x50
        /*002a*/ 	.short	0x0000


	//----- nvinfo : EIATTR_MAXREG_COUNT
	.align		4
        /*002c*/ 	.byte	0x03, 0x1b
        /*002e*/ 	.short	0x00ff


	//----- nvinfo : EIATTR_EXTERNS
	.align		4
        /*0030*/ 	.byte	0x04, 0x0f
        /*0032*/ 	.short	(.L_47 - .L_46)


	//   ....[0]....
	.align		4
.L_46:
        /*0034*/ 	.word	index@(vprintf)


	//   ....[1]....
	.align		4
        /*0038*/ 	.word	index@(malloc)


	//   ....[2]....
	.align		4
        /*003c*/ 	.word	index@(free)


	//----- nvinfo : EIATTR_MERCURY_ISA_VERSION
	.align		4
.L_47:
        /*0040*/ 	.byte	0x03, 0x5f
        /*0042*/ 	.short	0x0101


	//----- nvinfo : EIATTR_VRC_CTA_INIT_COUNT
	.align		4
        /*0044*/ 	.byte	0x02, 0x4a
	.zero		1
	.zero		1


	//----- nvinfo : EIATTR_SYSCALL_OFFSETS
	.align		4
        /*0048*/ 	.byte	0x04, 0x46
        /*004a*/ 	.short	(.L_49 - .L_48)


	//   ....[0]....
.L_48:
        /*004c*/ 	.word	0x00000200


	//   ....[1]....
        /*0050*/ 	.word	0x00000530


	//   ....[2]....
        /*0054*/ 	.word	0x00000580


	//   ....[3]....
        /*0058*/ 	.word	0x00000690


	//----- nvinfo : EIATTR_EXIT_INSTR_OFFSETS
	.align		4
.L_49:
        /*005c*/ 	.byte	0x04, 0x1c
        /*005e*/ 	.short	(.L_51 - .L_50)


	//   ....[0]....
.L_50:
        /*0060*/ 	.word	0x000000d0


	//   ....[1]....
        /*0064*/ 	.word	0x00000280


	//   ....[2]....
        /*0068*/ 	.word	0x00000710


	//----- nvinfo : EIATTR_CRS_STACK_SIZE
	.align		4
.L_51:
        /*006c*/ 	.byte	0x04, 0x1e
        /*006e*/ 	.short	(.L_53 - .L_52)
.L_52:
        /*0070*/ 	.word	0x00000000


	//----- nvinfo : EIATTR_CBANK_PARAM_SIZE
	.align		4
.L_53:
        /*0074*/ 	.byte	0x03, 0x19
        /*0076*/ 	.short	0x0008


	//----- nvinfo : EIATTR_PARAM_CBANK
	.align		4
        /*0078*/ 	.byte	0x04, 0x0a
        /*007a*/ 	.short	(.L_55 - .L_54)
	.align		4
.L_54:
        /*007c*/ 	.word	index@(.nv.constant0.reduce)
        /*0080*/ 	.short	0x0380
        /*0082*/ 	.short	0x0008


	//----- nvinfo : EIATTR_SW_WAR
	.align		4
.L_55:
        /*0084*/ 	.byte	0x04, 0x36
        /*0086*/ 	.short	(.L_57 - .L_56)
.L_56:
        /*0088*/ 	.word	0x00000008
.L_57:


//--------------------- .nv.info.bfs              --------------------------
	.section	.nv.info.bfs,"",@"SHT_CUDA_INFO"
	.sectionflags	@""
	.align	4


	//----- nvinfo : EIATTR_CUDA_API_VERSION
	.align		4
        /*0000*/ 	.byte	0x04, 0x37
        /*0002*/ 	.short	(.L_59 - .L_58)
.L_58:
        /*0004*/ 	.word	0x00000082


	//----- nvinfo : EIATTR_SPARSE_MMA_MASK
	.align		4
.L_59:
        /*0008*/ 	.byte	0x03, 0x50
        /*000a*/ 	.short	0x0000


	//----- nvinfo : EIATTR_MAXREG_COUNT
	.align		4
        /*000c*/ 	.byte	0x03, 0x1b
        /*000e*/ 	.short	0x00ff


	//----- nvinfo : EIATTR_EXTERNS
	.align		4
        /*0010*/ 	.byte	0x04, 0x0f
        /*0012*/ 	.short	(.L_61 - .L_60)


	//   ....[0]....
	.align		4
.L_60:
        /*0014*/ 	.word	index@(vprintf)


	//   ....[1]....
	.align		4
        /*0018*/ 	.word	index@(malloc)


	//----- nvinfo : EIATTR_MERCURY_ISA_VERSION
	.align		4
.L_61:
        /*001c*/ 	.byte	0x03, 0x5f
        /*001e*/ 	.short	0x0101


	//----- nvinfo : EIATTR_VRC_CTA_INIT_COUNT
	.align		4
        /*0020*/ 	.byte	0x02, 0x4a
	.zero		1
	.zero		1


	//----- nvinfo : EIATTR_SYSCALL_OFFSETS
	.align		4
        /*0024*/ 	.byte	0x04, 0x46
        /*0026*/ 	.short	(.L_63 - .L_62)


	//   ....[0]....
.L_62:
        /*0028*/ 	.word	0x000001e0


	//   ....[1]....
        /*002c*/ 	.word	0x00000290


	//----- nvinfo : EIATTR_EXIT_INSTR_OFFSETS
	.align		4
.L_63:
        /*0030*/ 	.byte	0x04, 0x1c
        /*0032*/ 	.short	(.L_65 - .L_64)


	//   ....[0]....
.L_64:
        /*0034*/ 	.word	0x000000c0


	//   ....[1]....
        /*0038*/ 	.word	0x00000890


	//   ....[2]....
        /*003c*/ 	.word	0x000008d0


	//----- nvinfo : EIATTR_CRS_STACK_SIZE
	.align		4
.L_65:
        /*0040*/ 	.byte	0x04, 0x1e
        /*0042*/ 	.short	(.L_67 - .L_66)
.L_66:
        /*0044*/ 	.word	0x00000000


	//----- nvinfo : EIATTR_SW_WAR
	.align		4
.L_67:
        /*0048*/ 	.byte	0x04, 0x36
        /*004a*/ 	.short	(.L_69 - .L_68)
.L_68:
        /*004c*/ 	.word	0x00000008
.L_69:


//--------------------- .nv.callgraph             --------------------------
	.section	.nv.callgraph,"",@"SHT_CUDA_CALLGRAPH"
	.align	4
	.sectionentsize	8
	.align		4
        /*0000*/ 	.word	0x00000000
	.align		4
        /*0004*/ 	.word	0xffffffff
	.align		4
        /*0008*/ 	.word	index@(step)
	.align		4
        /*000c*/ 	.word	index@(free)
	.align		4
        /*0010*/ 	.word	index@(reduce)
	.align		4
        /*0014*/ 	.word	index@(vprintf)
	.align		4
        /*0018*/ 	.word	index@(reduce)
	.align		4
        /*001c*/ 	.word	index@(free)
	.align		4
        /*0020*/ 	.word	index@(reduce)
	.align		4
        /*0024*/ 	.word	index@(malloc)
	.align		4
        /*0028*/ 	.word	index@(bfs)
	.align		4
        /*002c*/ 	.word	index@(malloc)
	.align		4
        /*0030*/ 	.word	index@(bfs)
	.align		4
        /*0034*/ 	.word	index@(vprintf)
	.align		4
        /*0038*/ 	.word	0x00000000
	.align		4
        /*003c*/ 	.word	0xfffffffe
	.align		4
        /*0040*/ 	.word	0x00000000
	.align		4
        /*0044*/ 	.word	0xfffffffd
	.align		4
        /*0048*/ 	.word	0x00000000
	.align		4
        /*004c*/ 	.word	0xfffffffc


//--------------------- .nv.constant4             --------------------------
	.section	.nv.constant4,"a",@progbits
	.align	8
	.align		8
.nv.constant4:
        /*0000*/ 	.dword	free
	.align		8
        /*0008*/ 	.dword	parents
	.align		8
        /*0010*/ 	.dword	frontier
	.align		8
        /*0018*/ 	.dword	next_frontier
	.align		8
        /*0020*/ 	.dword	next_len
	.align		8
        /*0028*/ 	.dword	err
	.align		8
        /*0030*/ 	.dword	$str
	.align		8
        /*0038*/ 	.dword	$str$1
	.align		8
        /*0040*/ 	.dword	vprintf
	.align		8
        /*0048*/ 	.dword	malloc


//--------------------- .nv.constant3             --------------------------
	.section	.nv.constant3,"a",@progbits
	.align	8
.nv.constant3:
	.type		n,@object
	.size		n,(.L_0 - n)
n:
	.zero		4
.L_0:
	.zero		4
	.type		offsets,@object
	.size		offsets,(outlist - offsets)
offsets:
	.zero		8
	.type		outlist,@object
	.size		outlist,(.L_2 - outlist)
outlist:
	.zero		8
.L_2:


//--------------------- .text.step                --------------------------
	.section	.text.step,"ax",@progbits
	.align	128
        .global         step
        .type           step,@function
        .size           step,(.L_x_29 - step)
        .other          step,@"STO_CUDA_ENTRY STV_DEFAULT"
step:
.text.step:
[----:B------:R-:W0:Y:S08]  /*0000*/  LDC R1, c[0x0][0x37c] ;  /* 0x0000df00ff017b82 */ /* 0x000e300000000800 */
[----:B------:R-:W1:Y:S01]  /*0010*/  LDC.64 R6, c[0x4][0x20] ;  /* 0x01000800ff067b82 */ /* 0x000e620000000a00 */
[----:B------:R-:W1:Y:S07]  /*0020*/  LDCU.64 UR4, c[0x0][0x358] ;  /* 0x00006b00ff0477ac */ /* 0x000e6e0008000a00 */
[----:B------:R-:W2:Y:S01]  /*0030*/  LDC.64 R2, c[0x4][0x18] ;  /* 0x01000600ff027b82 */ /* 0x000ea20000000a00 */
[----:B-1----:R-:W3:Y:S04]  /*0040*/  LDG.E.64 R6, desc[UR4][R6.64] ;  /* 0x0000000406067981 */ /* 0x002ee8000c1e1b00 */
[----:B--2---:R-:W2:Y:S04]  /*0050*/  LDG.E.64 R2, desc[UR4][R2.64] ;  /* 0x0000000402027981 */ /* 0x004ea8000c1e1b00 */
[----:B---3--:R-:W3:Y:S04]  /*0060*/  LD.E R9, desc[UR4][R6.64] ;  /* 0x0000000406097980 */ /* 0x008ee8000c101900 */
[----:B--2---:R1:W5:Y:S01]  /*0070*/  LD.E.64 R4, desc[UR4][R2.64] ;  /* 0x0000000402047980 */ /* 0x004362000c101b00 */
[----:B------:R-:W-:Y:S01]  /*0080*/  BSSY.RECONVERGENT B0, `(.L_x_0) ;  /* 0x000004c000007945 */ /* 0x000fe20003800200 */
[----:B---3--:R-:W-:-:S02]  /*0090*/  ISETP.NE.U32.AND P0, PT, R9, RZ, PT ;  /* 0x000000ff0900720c */ /* 0x008fc40003f05070 */
[----:B------:R-:W-:-:S04]  /*00a0*/  SHF.R.S32.HI R0, RZ, 0x1f, R9 ;  /* 0x0000001fff007819 */ /* 0x000fc80000011409 */
[----:B------:R-:W-:-:S13]  /*00b0*/  ISETP.NE.AND.EX P0, PT, R0, RZ, PT, P0 ;  /* 0x000000ff0000720c */ /* 0x000fda0003f05300 */
[----:B01----:R-:W-:Y:S05]  /*00c0*/  @!P0 BRA `(.L_x_1) ;  /* 0x00000004001c8947 */ /* 0x003fea0003800000 */
[----:B------:R-:W0:Y:S01]  /*00d0*/  LDC.64 R2, c[0x4][0x10] ;  /* 0x01000400ff027b82 */ /* 0x000e220000000a00 */
[C---:B------:R-:W-:Y:S01]  /*00e0*/  IMAD.SHL.U32 R6, R9.reuse, 0x4, RZ ;  /* 0x0000000409067824 */ /* 0x040fe200078e00ff */
[----:B------:R-:W-:-:S04]  /*00f0*/  SHF.L.U64.HI R9, R9, 0x2, R0 ;  /* 0x0000000209097819 */ /* 0x000fc80000010200 */
[----:B------:R-:W-:-:S04]  /*0100*/  ISETP.GT.U32.AND P0, PT, R6, RZ, PT ;  /* 0x000000ff0600720c */ /* 0x000fc80003f04070 */
[----:B------:R-:W-:Y:S01]  /*0110*/  ISETP.GT.U32.AND.EX P0, PT, R9, RZ, PT, P0 ;  /* 0x000000ff0900720c */ /* 0x000fe20003f04100 */
[----:B------:R-:W-:Y:S02]  /*0120*/  IMAD.MOV.U32 R7, RZ, RZ, RZ ;  /* 0x000000ffff077224 */ /* 0x000fe400078e00ff */
[----:B------:R-:W-:-:S10]  /*0130*/  IMAD.MOV.U32 R0, RZ, RZ, RZ ;  /* 0x000000ffff007224 */ /* 0x000fd400078e00ff */
[----:B-----5:R-:W-:Y:S01]  /*0140*/  @!P0 IADD3 R10, P1, PT, R4, R7, RZ ;  /* 0x00000007040a8210 */ /* 0x020fe20007f3e0ff */
[----:B0-----:R-:W2:Y:S04]  /*0150*/  LDG.E.64 R2, desc[UR4][R2.64] ;  /* 0x0000000402027981 */ /* 0x001ea8000c1e1b00 */
[----:B------:R-:W-:-:S05]  /*0160*/  @!P0 IMAD.X R11, R5, 0x1, R0, P1 ;  /* 0x00000001050b8824 */ /* 0x000fca00008e0600 */
[----:B------:R2:W3:Y:S01]  /*0170*/  @!P0 LD.E.U8 R13, desc[UR4][R10.64] ;  /* 0x000000040a0d8980 */ /* 0x0004e2000c101100 */
[----:B------:R-:W-:Y:S01]  /*0180*/  BSSY.RECONVERGENT B1, `(.L_x_2) ;  /* 0x0000021000017945 */ /* 0x000fe20003800200 */
[----:B--2---:R-:W-:Y:S01]  /*0190*/  @!P0 IADD3 R10, P1, PT, R2, R7, RZ ;  /* 0x00000007020a8210 */ /* 0x004fe20007f3e0ff */
[----:B------:R-:W-:-:S04]  /*01a0*/  @!P0 IMAD.MOV.U32 R7, RZ, RZ, 0x1 ;  /* 0x00000001ff078424 */ /* 0x000fc800078e00ff */
[----:B------:R-:W-:Y:S01]  /*01b0*/  @!P0 IMAD.X R11, R3, 0x1, R0, P1 ;  /* 0x00000001030b8824 */ /* 0x000fe200008e0600 */
[----:B------:R-:W-:Y:S01]  /*01c0*/  IADD3 R8, P3, PT, -R7, R6, RZ ;  /* 0x0000000607087210 */ /* 0x000fe20007f7e1ff */
[----:B------:R-:W-:Y:S01]  /*01d0*/  @!P0 IMAD.MOV.U32 R0, RZ, RZ, RZ ;  /* 0x000000ffff008224 */ /* 0x000fe200078e00ff */
[----:B------:R-:W-:Y:S02]  /*01e0*/  ISETP.GT.U32.AND P2, PT, R6, R7, PT ;  /* 0x000000070600720c */ /* 0x000fe40003f44070 */
[----:B------:R-:W-:Y:S01]  /*01f0*/  ISETP.LE.U32.AND P1, PT, R8, 0x3, PT ;  /* 0x000000030800780c */ /* 0x000fe20003f23070 */
[C---:B------:R-:W-:Y:S01]  /*0200*/  IMAD.X R8, R9.reuse, 0x1, ~R0, P3 ;  /* 0x0000000109087824 */ /* 0x040fe200018e0e00 */
[----:B---3--:R0:W-:Y:S01]  /*0210*/  @!P0 ST.E.U8 desc[UR4][R10.64], R13 ;  /* 0x0000000d0a008985 */ /* 0x0081e2000c101104 */
[----:B------:R-:W-:-:S04]  /*0220*/  ISETP.GT.U32.AND.EX P2, PT, R9, R0, PT, P2 ;  /* 0x000000000900720c */ /* 0x000fc80003f44120 */
[----:B------:R-:W-:-:S13]  /*0230*/  ISETP.LE.U32.OR.EX P1, PT, R8, RZ, !P2, P1 ;  /* 0x000000ff0800720c */ /* 0x000fda0005723510 */
[----:B0-----:R-:W-:Y:S05]  /*0240*/  @P1 BRA `(.L_x_3) ;  /* 0x0000000000501947 */ /* 0x001fea0003800000 */
[----:B------:R-:W-:Y:S02]  /*0250*/  IADD3 R8, P1, PT, R6, -0x3, RZ ;  /* 0xfffffffd06087810 */ /* 0x000fe40007f3e0ff */
[----:B------:R-:W-:Y:S02]  /*0260*/  PLOP3.LUT P0, PT, PT, PT, PT, 0x8, 0x80 ;  /* 0x000000000080781c */ /* 0x000fe40003f0e170 */
[----:B------:R-:W-:-:S11]  /*0270*/  IADD3.X R23, PT, PT, R9, -0x1, RZ, P1, !PT ;  /* 0xffffffff09177810 */ /* 0x000fd60000ffe4ff */
.L_x_4:
[----:B------:R-:W-:-:S05]  /*0280*/  IADD3 R10, P1, PT, R4, R7, RZ ;  /* 0x00000007040a7210 */ /* 0x000fca0007f3e0ff */
[----:B------:R-:W-:-:S05]  /*0290*/  IMAD.X R11, R5, 0x1, R0, P1 ;  /* 0x00000001050b7824 */ /* 0x000fca00008e0600 */
[----:B0-----:R-:W2:Y:S01]  /*02a0*/  LD.E.U8 R15, desc[UR4][R10.64] ;  /* 0x000000040a0f7980 */ /* 0x001ea2000c101100 */
[----:B------:R-:W-:-:S05]  /*02b0*/  IADD3 R12, P1, PT, R2, R7, RZ ;  /* 0x00000007020c7210 */ /* 0x000fca0007f3e0ff */
[----:B------:R-:W-:-:S05]  /*02c0*/  IMAD.X R13, R3, 0x1, R0, P1 ;  /* 0x00000001030d7824 */ /* 0x000fca00008e0600 */
[----:B--2---:R0:W-:Y:S04]  /*02d0*/  ST.E.U8 desc[UR4][R12.64], R15 ;  /* 0x0000000f0c007985 */ /* 0x0041e8000c101104 */
[----:B------:R-:W2:Y:S04]  /*02e0*/  LD.E.U8 R17, desc[UR4][R10.64+0x1] ;  /* 0x000001040a117980 */ /* 0x000ea8000c101100 */
[----:B--2---:R0:W-:Y:S04]  /*02f0*/  ST.E.U8 desc[UR4][R12.64+0x1], R17 ;  /* 0x000001110c007985 */ /* 0x0041e8000c101104 */
[----:B------:R-:W2:Y:S01]  /*0300*/  LD.E.U8 R19, desc[UR4][R10.64+0x2] ;  /* 0x000002040a137980 */ /* 0x000ea2000c101100 */
[----:B------:R-:W-:-:S03]  /*0310*/  IADD3 R7, P2, PT, R7, 0x4, RZ ;  /* 0x0000000407077810 */ /* 0x000fc60007f5e0ff */
[----:B--2---:R0:W-:Y:S04]  /*0320*/  ST.E.U8 desc[UR4][R12.64+0x2], R19 ;  /* 0x000002130c007985 */ /* 0x0041e8000c101104 */
[----:B------:R-:W2:Y:S01]  /*0330*/  LD.E.U8 R21, desc[UR4][R10.64+0x3] ;  /* 0x000003040a157980 */ /* 0x000ea2000c101100 */
[----:B------:R-:W-:Y:S01]  /*0340*/  IMAD.X R0, RZ, RZ, R0, P2 ;  /* 0x000000ffff007224 */ /* 0x000fe200010e0600 */
[----:B------:R-:W-:-:S04]  /*0350*/  ISETP.GE.U32.AND P1, PT, R7, R8, PT ;  /* 0x000000080700720c */ /* 0x000fc80003f26070 */
[----:B------:R-:W-:Y:S01]  /*0360*/  ISETP.GE.U32.AND.EX P1, PT, R0, R23, PT, P1 ;  /* 0x000000170000720c */ /* 0x000fe20003f26110 */
[----:B--2---:R0:W-:-:S12]  /*0370*/  ST.E.U8 desc[UR4][R12.64+0x3], R21 ;  /* 0x000003150c007985 */ /* 0x0041d8000c101104 */
[----:B------:R-:W-:Y:S05]  /*0380*/  @!P1 BRA `(.L_x_4) ;  /* 0xfffffffc00bc9947 */ /* 0x000fea000383ffff */
.L_x_3:
[----:B------:R-:W-:Y:S05]  /*0390*/  BSYNC.RECONVERGENT B1 ;  /* 0x0000000000017941 */ /* 0x000fea0003800200 */
.L_x_2:
[----:B------:R-:W-:Y:S02]  /*03a0*/  IADD3 R8, P3, PT, -R7, R6, RZ ;  /* 0x0000000607087210 */ /* 0x000fe40007f7e1ff */
[----:B------:R-:W-:Y:S02]  /*03b0*/  ISETP.GT.U32.AND P2, PT, R6, R7, PT ;  /* 0x000000070600720c */ /* 0x000fe40003f44070 */
[----:B------:R-:W-:Y:S01]  /*03c0*/  ISETP.LE.U32.AND P1, PT, R8, 0x1, PT ;  /* 0x000000010800780c */ /* 0x000fe20003f23070 */
[C---:B------:R-:W-:Y:S01]  /*03d0*/  IMAD.X R8, R9.reuse, 0x1, ~R0, P3 ;  /* 0x0000000109087824 */ /* 0x040fe200018e0e00 */
[----:B------:R-:W-:-:S04]  /*03e0*/  ISETP.GT.U32.AND.EX P2, PT, R9, R0, PT, P2 ;  /* 0x000000000900720c */ /* 0x000fc80003f44120 */
[----:B------:R-:W-:-:S13]  /*03f0*/  ISETP.LE.U32.OR.EX P1, PT, R8, RZ, !P2, P1 ;  /* 0x000000ff0800720c */ /* 0x000fda0005723510 */
[----:B------:R-:W-:-:S05]  /*0400*/  @!P1 IADD3 R10, P2, PT, R4, R7, RZ ;  /* 0x00000007040a9210 */ /* 0x000fca0007f5e0ff */
[----:B------:R-:W-:-:S05]  /*0410*/  @!P1 IMAD.X R11, R5, 0x1, R0, P2 ;  /* 0x00000001050b9824 */ /* 0x000fca00010e0600 */
[----:B0-----:R-:W2:Y:S01]  /*0420*/  @!P1 LD.E.U8 R15, desc[UR4][R10.64] ;  /* 0x000000040a0f9980 */ /* 0x001ea2000c101100 */
[----:B------:R-:W-:-:S05]  /*0430*/  @!P1 IADD3 R12, P2, PT, R2, R7, RZ ;  /* 0x00000007020c9210 */ /* 0x000fca0007f5e0ff */
[----:B------:R-:W-:-:S05]  /*0440*/  @!P1 IMAD.X R13, R3, 0x1, R0, P2 ;  /* 0x00000001030d9824 */ /* 0x000fca00010e0600 */
[----:B--2---:R0:W-:Y:S04]  /*0450*/  @!P1 ST.E.U8 desc[UR4][R12.64], R15 ;  /* 0x0000000f0c009985 */ /* 0x0041e8000c101104 */
[----:B------:R-:W2:Y:S01]  /*0460*/  @!P1 LD.E.U8 R17, desc[UR4][R10.64+0x1] ;  /* 0x000001040a119980 */ /* 0x000ea2000c101100 */
[----:B------:R-:W-:Y:S02]  /*0470*/  @!P1 IADD3 R7, P3, PT, R7, 0x2, RZ ;  /* 0x0000000207079810 */ /* 0x000fe40007f7e0ff */
[----:B------:R-:W-:Y:S02]  /*0480*/  @!P1 PLOP3.LUT P0, PT, PT, PT, PT, 0x8, 0x80 ;  /* 0x000000000080981c */ /* 0x000fe40003f0e170 */
[----:B------:R-:W-:Y:S01]  /*0490*/  ISETP.LT.U32.AND P2, PT, R7, R6, PT ;  /* 0x000000060700720c */ /* 0x000fe20003f41070 */
[----:B------:R-:W-:-:S05]  /*04a0*/  @!P1 IMAD.X R0, RZ, RZ, R0, P3 ;  /* 0x000000ffff009224 */ /* 0x000fca00018e0600 */
[----:B------:R-:W-:Y:S01]  /*04b0*/  ISETP.LT.U32.OR.EX P0, PT, R0, R9, P0, P2 ;  /* 0x000000090000720c */ /* 0x000fe20000701520 */
[----:B--2---:R0:W-:-:S12]  /*04c0*/  @!P1 ST.E.U8 desc[UR4][R12.64+0x1], R17 ;  /* 0x000001110c009985 */ /* 0x0041d8000c101104 */
[----:B------:R-:W-:Y:S05]  /*04d0*/  @!P0 BRA `(.L_x_1) ;  /* 0x0000000000188947 */ /* 0x000fea0003800000 */
[----:B------:R-:W-:-:S05]  /*04e0*/  IADD3 R8, P0, PT, R4, R7, RZ ;  /* 0x0000000704087210 */ /* 0x000fca0007f1e0ff */
[----:B------:R-:W-:-:S06]  /*04f0*/  IMAD.X R9, R5, 0x1, R0, P0 ;  /* 0x0000000105097824 */ /* 0x000fcc00000e0600 */
[----:B------:R-:W2:Y:S01]  /*0500*/  LD.E.U8 R9, desc[UR4][R8.64] ;  /* 0x0000000408097980 */ /* 0x000ea2000c101100 */
[----:B------:R-:W-:-:S05]  /*0510*/  IADD3 R2, P0, PT, R2, R7, RZ ;  /* 0x0000000702027210 */ /* 0x000fca0007f1e0ff */
[----:B------:R-:W-:-:S05]  /*0520*/  IMAD.X R3, R3, 0x1, R0, P0 ;  /* 0x0000000103037824 */ /* 0x000fca00000e0600 */
[----:B--2---:R1:W-:Y:S03]  /*0530*/  ST.E.U8 desc[UR4][R2.64], R9 ;  /* 0x0000000902007985 */ /* 0x0043e6000c101104 */
.L_x_1:
[----:B------:R-:W-:Y:S05]  /*0540*/  BSYNC.RECONVERGENT B0 ;  /* 0x0000000000007941 */ /* 0x000fea0003800200 */
.L_x_0:
[----:B------:R-:W-:-:S04]  /*0550*/  MOV R0, 0x0 ;  /* 0x0000000000007802 */ /* 0x000fc80000000f00 */
[----:B-1----:R1:W2:Y:S03]  /*0560*/  LDC.64 R2, c[0x4][R0] ;  /* 0x0100000000027b82 */ /* 0x0022a60000000a00 */
[----:B------:R-:W-:-:S07]  /*0570*/  LEPC R20, `(.L_x_5) ;  /* 0x000000001014794e */ /* 0x000fce0000000000 */
[----:B012--5:R-:W-:Y:S05]  /*0580*/  CALL.ABS.NOINC R2 ;  /* 0x0000000002007343 */ /* 0x027fea0003c00000 */
.L_x_5:
[----:B------:R-:W-:Y:S05]  /*0590*/  EXIT ;  /* 0x000000000000794d */ /* 0x000fea0003800000 */
.L_x_6:
[----:B------:R-:W-:-:S00]  /*05a0*/  BRA `(.L_x_6) ;  /* 0xfffffffc00fc7947 */ /* 0x000fc0000383ffff */
[----:B------:R-:W-:-:S00]  /*05b0*/  NOP ;  /* 0x0000000000007918 */ /* 0x000fc00000000000 */
        /* <DEDUP_REMOVED lines=12> */
.L_x_29:


//--------------------- .text.reduce              --------------------------
	.section	.text.reduce,"ax",@progbits
	.align	128
        .global         reduce
        .type           reduce,@function
        .size           reduce,(.L_x_30 - reduce)
        .other          reduce,@"STO_CUDA_ENTRY STV_DEFAULT"
reduce:
.text.reduce:
[----:B------:R-:W0:Y:S01]  /*0000*/  LDC R1, c[0x0][0x37c] ;  /* 0x0000df00ff017b82 */ /* 0x000e220000000800 */
[----:B------:R-:W1:Y:S01]  /*0010*/  S2R R3, SR_TID.X ;  /* 0x0000000000037919 */ /* 0x000e620000002100 */
[----:B------:R-:W2:Y:S06]  /*0020*/  LDCU UR5, c[0x0][0x2fc] ;  /* 0x00005f80ff0577ac */ /* 0x000eac0008000800 */
[----:B------:R-:W1:Y:S01]  /*0030*/  S2UR UR6, SR_CTAID.X ;  /* 0x00000000000679c3 */ /* 0x000e620000002500 */
[----:B0-----:R-:W-:Y:S01]  /*0040*/  VIADD R1, R1, 0xfffffff8 ;  /* 0xfffffff801017836 */ /* 0x001fe20000000000 */
[----:B------:R-:W0:Y:S06]  /*0050*/  LDCU UR4, c[0x0][0x2f8] ;  /* 0x00005f00ff0477ac */ /* 0x000e2c0008000800 */
[----:B------:R-:W1:Y:S08]  /*0060*/  LDC R22, c[0x0][0x360] ;  /* 0x0000d800ff167b82 */ /* 0x000e700000000800 */
[----:B------:R-:W3:Y:S01]  /*0070*/  LDC.64 R24, c[0x0][0x380] ;  /* 0x0000e000ff187b82 */ /* 0x000ee20000000a00 */
[----:B0-----:R-:W-:-:S04]  /*0080*/  IADD3 R27, P1, PT, R1, UR4, RZ ;  /* 0x00000004011b7c10 */ /* 0x001fc8000ff3e0ff */
[----:B--2---:R-:W-:Y:S01]  /*0090*/  IADD3.X R26, PT, PT, RZ, UR5, RZ, P1, !PT ;  /* 0x00000005ff1a7c10 */ /* 0x004fe20008ffe4ff */
[----:B-1----:R-:W-:-:S04]  /*00a0*/  IMAD R22, R22, UR6, R3 ;  /* 0x0000000616167c24 */ /* 0x002fc8000f8e0203 */
[----:B---3--:R-:W-:-:S05]  /*00b0*/  IMAD.IADD R23, R22, 0x1, R25 ;  /* 0x0000000116177824 */ /* 0x008fca00078e0219 */
[----:B------:R-:W-:-:S13]  /*00c0*/  ISETP.GE.AND P0, PT, R23, R24, PT ;  /* 0x000000181700720c */ /* 0x000fda0003f06270 */
[----:B------:R-:W-:Y:S05]  /*00d0*/  @P0 EXIT ;  /* 0x000000000000094d */ /* 0x000fea0003800000 */
[----:B------:R-:W0:Y:S01]  /*00e0*/  LDC.64 R4, c[0x4][0x20] ;  /* 0x01000800ff047b82 */ /* 0x000e220000000a00 */
[----:B------:R-:W0:Y:S07]  /*00f0*/  LDCU.64 UR36, c[0x0][0x358] ;  /* 0x00006b00ff2477ac */ /* 0x000e2e0008000a00 */
[----:B------:R-:W1:Y:S01]  /*0100*/  LDC.64 R2, c[0x4][0x18] ;  /* 0x01000600ff027b82 */ /* 0x000e620000000a00 */
[----:B0-----:R-:W2:Y:S04]  /*0110*/  LDG.E.64 R4, desc[UR36][R4.64] ;  /* 0x0000002404047981 */ /* 0x001ea8000c1e1b00 */
[----:B-1----:R-:W3:Y:S01]  /*0120*/  LDG.E.64 R2, desc[UR36][R2.64] ;  /* 0x0000002402027981 */ /* 0x002ee2000c1e1b00 */
[----:B------:R-:W-:Y:S01]  /*0130*/  MOV R6, 0x48 ;  /* 0x0000004800067802 */ /* 0x000fe20000000f00 */
[----:B--2---:R-:W-:-:S05]  /*0140*/  IMAD.WIDE R8, R22, 0x4, R4 ;  /* 0x0000000416087825 */ /* 0x004fca00078e0204 */
[----:B------:R-:W2:Y:S01]  /*0150*/  LD.E R16, desc[UR36][R8.64] ;  /* 0x0000002408107980 */ /* 0x000ea2000c101900 */
[----:B------:R-:W-:-:S04]  /*0160*/  IMAD.WIDE R10, R25, 0x4, R8 ;  /* 0x00000004190a7825 */ /* 0x000fc800078e0208 */
[----:B---3--:R-:W-:Y:S01]  /*0170*/  IMAD.WIDE R18, R22, 0x8, R2 ;  /* 0x0000000816127825 */ /* 0x008fe200078e0202 */
[----:B------:R-:W2:Y:S03]  /*0180*/  LD.E R17, desc[UR36][R10.64] ;  /* 0x000000240a117980 */ /* 0x000ea6000c101900 */
[----:B------:R-:W-:Y:S02]  /*0190*/  IMAD.WIDE R24, R25, 0x8, R18 ;  /* 0x0000000819187825 */ /* 0x000fe400078e0212 */
[----:B------:R-:W5:Y:S04]  /*01a0*/  LD.E.64 R18, desc[UR36][R18.64] ;  /* 0x0000002412127980 */ /* 0x000f68000c101b00 */
[----:B------:R-:W5:Y:S01]  /*01b0*/  LD.E.64 R24, desc[UR36][R24.64] ;  /* 0x0000002418187980 */ /* 0x000f62000c101b00 */
[----:B------:R-:W0:Y:S01]  /*01c0*/  LDC.64 R6, c[0x4][R6] ;  /* 0x0100000006067b82 */ /* 0x000e220000000a00 */
[----:B--2---:R-:W-:-:S04]  /*01d0*/  IMAD.IADD R2, R16, 0x1, R17 ;  /* 0x0000000110027824 */ /* 0x004fc800078e0211 */
[----:B0-----:R-:W-:-:S07]  /*01e0*/  IMAD.WIDE R4, R2, 0x4, RZ ;  /* 0x0000000402047825 */ /* 0x001fce00078e02ff */
[----:B------:R-:W-:-:S07]  /*01f0*/  LEPC R20, `(.L_x_7) ;  /* 0x000000001014794e */ /* 0x000fce0000000000 */
[----:B-----5:R-:W-:Y:S05]  /*0200*/  CALL.ABS.NOINC R6 ;  /* 0x0000000006007343 */ /* 0x020fea0003c00000 */
.L_x_7:
[----:B------:R-:W-:Y:S01]  /*0210*/  ISETP.NE.U32.AND P0, PT, R4, RZ, PT ;  /* 0x000000ff0400720c */ /* 0x000fe20003f05070 */
[----:B------:R-:W-:Y:S01]  /*0220*/  IMAD.MOV.U32 R31, RZ, RZ, R5 ;  /* 0x000000ffff1f7224 */ /* 0x000fe200078e0005 */
[----:B------:R-:W-:Y:S02]  /*0230*/  MOV R30, R4 ;  /* 0x00000004001e7202 */ /* 0x000fe40000000f00 */
[----:B------:R-:W-:-:S13]  /*0240*/  ISETP.NE.AND.EX P0, PT, R5, RZ, PT, P0 ;  /* 0x000000ff0500720c */ /* 0x000fda0003f05300 */
[----:B------:R-:W0:Y:S01]  /*0250*/  @!P0 LDC.64 R6, c[0x4][0x28] ;  /* 0x01000a00ff068b82 */ /* 0x000e220000000a00 */
[----:B------:R-:W-:-:S05]  /*0260*/  @!P0 IMAD.MOV.U32 R3, RZ, RZ, -0x1 ;  /* 0xffffffffff038424 */ /* 0x000fca00078e00ff */
[----:B0-----:R0:W-:Y:S01]  /*0270*/  @!P0 STG.E desc[UR36][R6.64], R3 ;  /* 0x0000000306008986 */ /* 0x0011e2000c101924 */
[----:B------:R-:W-:Y:S05]  /*0280*/  @!P0 EXIT ;  /* 0x000000000000894d */ /* 0x000fea0003800000 */
[----:B------:R-:W-:Y:S01]  /*0290*/  ISETP.NE.AND P0, PT, R16, RZ, PT ;  /* 0x000000ff1000720c */ /* 0x000fe20003f05270 */
[----:B------:R-:W-:Y:S01]  /*02a0*/  BSSY.RECONVERGENT B0, `(.L_x_8) ;  /* 0x0000012000007945 */ /* 0x000fe20003800200 */
[----:B------:R-:W-:Y:S02]  /*02b0*/  ISETP.NE.AND P1, PT, R17, RZ, PT ;  /* 0x000000ff1100720c */ /* 0x000fe40003f25270 */
[----:B------:R-:W-:-:S09]  /*02c0*/  MOV R28, 0x0 ;  /* 0x00000000001c7802 */ /* 0x000fd20000000f00 */
[----:B------:R-:W-:Y:S05]  /*02d0*/  @!P0 BRA `(.L_x_9) ;  /* 0x0000000000388947 */ /* 0x000fea0003800000 */
[----:B------:R-:W-:Y:S02]  /*02e0*/  HFMA2 R11, -RZ, RZ, 0, 0 ;  /* 0x00000000ff0b7431 */ /* 0x000fe400000001ff */
[----:B0-----:R-:W-:Y:S02]  /*02f0*/  IMAD.MOV.U32 R3, RZ, RZ, RZ ;  /* 0x000000ffff037224 */ /* 0x001fe400078e00ff */
[----:B------:R-:W-:-:S07]  /*0300*/  IMAD.WIDE R4, R16, 0x4, RZ ;  /* 0x0000000410047825 */ /* 0x000fce00078e02ff */
.L_x_10:
[----:B------:R-:W-:-:S05]  /*0310*/  IADD3 R8, P0, PT, R18, R3, RZ ;  /* 0x0000000312087210 */ /* 0x000fca0007f1e0ff */
[----:B-1----:R-:W-:-:S06]  /*0320*/  IMAD.X R9, R19, 0x1, R11, P0 ;  /* 0x0000000113097824 */ /* 0x002fcc00000e060b */
[----:B------:R-:W2:Y:S01]  /*0330*/  LD.E.U8 R9, desc[UR36][R8.64] ;  /* 0x0000002408097980 */ /* 0x000ea2000c101100 */
[----:B------:R-:W-:-:S05]  /*0340*/  IADD3 R6, P0, PT, R30, R3, RZ ;  /* 0x000000031e067210 */ /* 0x000fca0007f1e0ff */
[----:B------:R-:W-:Y:S01]  /*0350*/  IMAD.X R7, R31, 0x1, R11, P0 ;  /* 0x000000011f077824 */ /* 0x000fe200000e060b */
[----:B------:R-:W-:-:S04]  /*0360*/  IADD3 R3, P0, PT, R3, 0x1, RZ ;  /* 0x0000000103037810 */ /* 0x000fc80007f1e0ff */
[----:B------:R-:W-:Y:S02]  /*0370*/  IADD3.X R11, PT, PT, RZ, R11, RZ, P0, !PT ;  /* 0x0000000bff0b7210 */ /* 0x000fe400007fe4ff */
[----:B------:R-:W-:-:S04]  /*0380*/  ISETP.GE.U32.AND P0, PT, R3, R4, PT ;  /* 0x000000040300720c */ /* 0x000fc80003f06070 */
[----:B------:R-:W-:Y:S01]  /*0390*/  ISETP.GE.U32.AND.EX P0, PT, R11, R5, PT, P0 ;  /* 0x000000050b00720c */ /* 0x000fe20003f06100 */
[----:B--2---:R1:W-:-:S12]  /*03a0*/  ST.E.U8 desc[UR36][R6.64], R9 ;  /* 0x0000000906007985 */ /* 0x0043d8000c101124 */
[----:B------:R-:W-:Y:S05]  /*03b0*/  @!P0 BRA `(.L_x_10) ;  /* 0xfffffffc00d48947 */ /* 0x000fea000383ffff */
.L_x_9:
[----:B------:R-:W-:Y:S05]  /*03c0*/  BSYNC.RECONVERGENT B0 ;  /* 0x0000000000007941 */ /* 0x000fea0003800200 */
.L_x_8:
[----:B------:R-:W-:Y:S04]  /*03d0*/  BSSY.RECONVERGENT B0, `(.L_x_11) ;  /* 0x0000011000007945 */ /* 0x000fe80003800200 */
[----:B------:R-:W-:Y:S05]  /*03e0*/  @!P1 BRA `(.L_x_12) ;  /* 0x00000000003c9947 */ /* 0x000fea0003800000 */
[----:B0-----:R-:W-:Y:S02]  /*03f0*/  IMAD.MOV.U32 R3, RZ, RZ, RZ ;  /* 0x000000ffff037224 */ /* 0x001fe400078e00ff */
[----:B------:R-:W-:Y:S02]  /*0400*/  IMAD.MOV.U32 R13, RZ, RZ, RZ ;  /* 0x000000ffff0d7224 */ /* 0x000fe400078e00ff */
[----:B-1----:R-:W-:-:S04]  /*0410*/  IMAD.WIDE R6, R17, 0x4, RZ ;  /* 0x0000000411067825 */ /* 0x002fc800078e02ff */
[----:B------:R-:W-:-:S07]  /*0420*/  IMAD.WIDE R4, R16, 0x4, R30 ;  /* 0x0000000410047825 */ /* 0x000fce00078e021e */
.L_x_13:
[----:B------:R-:W-:-:S04]  /*0430*/  IADD3 R10, P0, PT, R24, R3, RZ ;  /* 0x00000003180a7210 */ /* 0x000fc80007f1e0ff */
[----:B--2---:R-:W-:-:S06]  /*0440*/  IADD3.X R11, PT, PT, R25, R13, RZ, P0, !PT ;  /* 0x0000000d190b7210 */ /* 0x004fcc00007fe4ff */
[----:B------:R-:W2:Y:S01]  /*0450*/  LD.E.U8 R11, desc[UR36][R10.64] ;  /* 0x000000240a0b7980 */ /* 0x000ea2000c101100 */
[----:B------:R-:W-:-:S05]  /*0460*/  IADD3 R8, P0, PT, R4, R3, RZ ;  /* 0x0000000304087210 */ /* 0x000fca0007f1e0ff */
[----:B------:R-:W-:Y:S01]  /*0470*/  IMAD.X R9, R5, 0x1, R13, P0 ;  /* 0x0000000105097824 */ /* 0x000fe200000e060d */
[----:B------:R-:W-:-:S05]  /*0480*/  IADD3 R3, P0, PT, R3, 0x1, RZ ;  /* 0x0000000103037810 */ /* 0x000fca0007f1e0ff */
[----:B------:R-:W-:Y:S01]  /*0490*/  IMAD.X R13, RZ, RZ, R13, P0 ;  /* 0x000000ffff0d7224 */ /* 0x000fe200000e060d */
[----:B------:R-:W-:-:S04]  /*04a0*/  ISETP.GE.U32.AND P0, PT, R3, R6, PT ;  /* 0x000000060300720c */ /* 0x000fc80003f06070 */
[----:B------:R-:W-:Y:S01]  /*04b0*/  ISETP.GE.U32.AND.EX P0, PT, R13, R7, PT, P0 ;  /* 0x000000070d00720c */ /* 0x000fe20003f06100 */
[----:B--2---:R2:W-:-:S12]  /*04c0*/  ST.E.U8 desc[UR36][R8.64], R11 ;  /* 0x0000000b08007985 */ /* 0x0045d8000c101124 */
[----:B------:R-:W-:Y:S05]  /*04d0*/  @!P0 BRA `(.L_x_13) ;  /* 0xfffffffc00d48947 */ /* 0x000fea000383ffff */
.L_x_12:
[----:B------:R-:W-:Y:S05]  /*04e0*/  BSYNC.RECONVERGENT B0 ;  /* 0x0000000000007941 */ /* 0x000fea0003800200 */
.L_x_11:
[----:B01----:R0:W1:Y:S01]  /*04f0*/  LDC.64 R6, c[0x4][R28] ;  /* 0x010000001c067b82 */ /* 0x0030620000000a00 */
[----:B------:R-:W-:Y:S01]  /*0500*/  MOV R4, R18 ;  /* 0x0000001200047202 */ /* 0x000fe20000000f00 */
[----:B------:R-:W-:-:S07]  /*0510*/  IMAD.MOV.U32 R5, RZ, RZ, R19 ;  /* 0x000000ffff057224 */ /* 0x000fce00078e0013 */
[----:B------:R-:W-:-:S07]  /*0520*/  LEPC R20, `(.L_x_14) ;  /* 0x000000001014794e */ /* 0x000fce0000000000 */
[----:B012---:R-:W-:Y:S05]  /*0530*/  CALL.ABS.NOINC R6 ;  /* 0x0000000006007343 */ /* 0x007fea0003c00000 */
.L_x_14:
[----:B------:R-:W0:Y:S01]  /*0540*/  LDC.64 R28, c[0x4][R28] ;  /* 0x010000001c1c7b82 */ /* 0x000e220000000a00 */
[----:B------:R-:W-:Y:S01]  /*0550*/  IMAD.MOV.U32 R4, RZ, RZ, R24 ;  /* 0x000000ffff047224 */ /* 0x000fe200078e0018 */
[----:B------:R-:W-:-:S07]  /*0560*/  MOV R5, R25 ;  /* 0x0000001900057202 */ /* 0x000fce0000000f00 */
[----:B------:R-:W-:-:S07]  /*0570*/  LEPC R20, `(.L_x_15) ;  /* 0x000000001014794e */ /* 0x000fce0000000000 */
[----:B0-----:R-:W-:Y:S05]  /*0580*/  CALL.ABS.NOINC R28 ;  /* 0x000000001c007343 */ /* 0x001fea0003c00000 */
.L_x_15:
[----:B------:R-:W0:Y:S01]  /*0590*/  LDC.64 R14, c[0x4][0x18] ;  /* 0x01000600ff0e7b82 */ /* 0x000e220000000a00 */
[----:B------:R-:W-:Y:S01]  /*05a0*/  MOV R8, 0x40 ;  /* 0x0000004000087802 */ /* 0x000fe20000000f00 */
[----:B------:R-:W1:Y:S01]  /*05b0*/  LDCU.64 UR4, c[0x4][0x38] ;  /* 0x01000700ff0477ac */ /* 0x000e620008000a00 */
[----:B0-----:R-:W2:Y:S02]  /*05c0*/  LDG.E.64 R10, desc[UR36][R14.64] ;  /* 0x000000240e0a7981 */ /* 0x001ea4000c1e1b00 */
[----:B--2---:R-:W-:-:S05]  /*05d0*/  IMAD.WIDE R10, R22, 0x8, R10 ;  /* 0x00000008160a7825 */ /* 0x004fca00078e020a */
[----:B------:R0:W-:Y:S04]  /*05e0*/  ST.E.64 desc[UR36][R10.64], R30 ;  /* 0x0000001e0a007985 */ /* 0x0001e8000c101b24 */
[----:B------:R-:W2:Y:S01]  /*05f0*/  LDG.E.64 R12, desc[UR36][R14.64] ;  /* 0x000000240e0c7981 */ /* 0x000ea2000c1e1b00 */
[----:B------:R-:W3:Y:S01]  /*0600*/  LDC.64 R8, c[0x4][R8] ;  /* 0x0100000008087b82 */ /* 0x000ee20000000a00 */
[----:B-1----:R-:W-:Y:S01]  /*0610*/  IMAD.U32 R4, RZ, RZ, UR4 ;  /* 0x00000004ff047e24 */ /* 0x002fe2000f8e00ff */
[----:B------:R-:W-:Y:S01]  /*0620*/  MOV R5, UR5 ;  /* 0x0000000500057c02 */ /* 0x000fe20008000f00 */
[----:B------:R-:W-:Y:S01]  /*0630*/  IMAD.MOV.U32 R6, RZ, RZ, R27 ;  /* 0x000000ffff067224 */ /* 0x000fe200078e001b */
[----:B------:R-:W-:Y:S01]  /*0640*/  MOV R7, R26 ;  /* 0x0000001a00077202 */ /* 0x000fe20000000f00 */
[----:B--2---:R-:W-:-:S05]  /*0650*/  IMAD.WIDE R12, R23, 0x8, R12 ;  /* 0x00000008170c7825 */ /* 0x004fca00078e020c */
[----:B------:R0:W-:Y:S04]  /*0660*/  ST.E.64 desc[UR36][R12.64], RZ ;  /* 0x000000ff0c007985 */ /* 0x0001e8000c101b24 */
[----:B---3--:R0:W-:Y:S02]  /*0670*/  STL.64 [R1], R16 ;  /* 0x0000001001007387 */ /* 0x0081e40000100a00 */
[----:B------:R-:W-:-:S07]  /*0680*/  LEPC R20, `(.L_x_16) ;  /* 0x000000001014794e */ /* 0x000fce0000000000 */
[----:B0-----:R-:W-:Y:S05]  /*0690*/  CALL.ABS.NOINC R8 ;  /* 0x0000000008007343 */ /* 0x001fea0003c00000 */
.L_x_16:
[----:B------:R-:W0:Y:S02]  /*06a0*/  LDC.64 R8, c[0x4][0x20] ;  /* 0x01000800ff087b82 */ /* 0x000e240000000a00 */
[----:B0-----:R-:W2:Y:S02]  /*06b0*/  LDG.E.64 R4, desc[UR36][R8.64] ;  /* 0x0000002408047981 */ /* 0x001ea4000c1e1b00 */
[----:B--2---:R-:W-:-:S05]  /*06c0*/  IMAD.WIDE R4, R22, 0x4, R4 ;  /* 0x0000000416047825 */ /* 0x004fca00078e0204 */
[----:B------:R-:W-:Y:S04]  /*06d0*/  ST.E desc[UR36][R4.64], R2 ;  /* 0x0000000204007985 */ /* 0x000fe8000c101924 */
[----:B------:R-:W2:Y:S02]  /*06e0*/  LDG.E.64 R6, desc[UR36][R8.64] ;  /* 0x0000002408067981 */ /* 0x000ea4000c1e1b00 */
[----:B--2---:R-:W-:-:S05]  /*06f0*/  IMAD.WIDE R6, R23, 0x4, R6 ;  /* 0x0000000417067825 */ /* 0x004fca00078e0206 */
[----:B------:R-:W-:Y:S01]  /*0700*/  ST.E desc[UR36][R6.64], RZ ;  /* 0x000000ff06007985 */ /* 0x000fe2000c101924 */
[----:B------:R-:W-:Y:S05]  /*0710*/  EXIT ;  /* 0x000000000000794d */ /* 0x000fea0003800000 */
.L_x_17:
        /* <DEDUP_REMOVED lines=14> */
.L_x_30:


//--------------------- .text.bfs                 --------------------------
	.section	.text.bfs,"ax",@progbits
	.align	128
        .global         bfs
        .type           bfs,@function
        .size           bfs,(.L_x_31 - bfs)
        .other          bfs,@"STO_CUDA_ENTRY STV_DEFAULT"
bfs:
.text.bfs:
[----:B------:R-:W0:Y:S01]  /*0000*/  LDC R1, c[0x0][0x37c] ;  /* 0x0000df00ff017b82 */ /* 0x000e220000000800 */
[----:B------:R-:W1:Y:S01]  /*0010*/  S2R R3, SR_TID.X ;  /* 0x0000000000037919 */ /* 0x000e620000002100 */
[----:B------:R-:W2:Y:S06]  /*0020*/  LDCU UR5, c[0x0][0x2fc] ;  /* 0x00005f80ff0577ac */ /* 0x000eac0008000800 */
[----:B------:R-:W1:Y:S01]  /*0030*/  S2UR UR6, SR_CTAID.X ;  /* 0x00000000000679c3 */ /* 0x000e620000002500 */
[----:B0-----:R-:W-:Y:S01]  /*0040*/  VIADD R1, R1, 0xfffffff0 ;  /* 0xfffffff001017836 */ /* 0x001fe20000000000 */
[----:B------:R-:W0:Y:S06]  /*0050*/  LDCU UR4, c[0x0][0x2f8] ;  /* 0x00005f00ff0477ac */ /* 0x000e2c0008000800 */
[----:B------:R-:W1:Y:S08]  /*0060*/  LDC R2, c[0x0][0x360] ;  /* 0x0000d800ff027b82 */ /* 0x000e700000000800 */
[----:B------:R-:W3:Y:S01]  /*0070*/  LDC R10, c[0x3][RZ] ;  /* 0x00c00000ff0a7b82 */ /* 0x000ee20000000800 */
[----:B0-----:R-:W-:-:S05]  /*0080*/  IADD3 R6, P1, PT, R1, UR4, RZ ;  /* 0x0000000401067c10 */ /* 0x001fca000ff3e0ff */
[----:B--2---:R-:W-:Y:S02]  /*0090*/  IMAD.X R7, RZ, RZ, UR5, P1 ;  /* 0x00000005ff077e24 */ /* 0x004fe400088e06ff */
[----:B-1----:R-:W-:-:S05]  /*00a0*/  IMAD R2, R2, UR6, R3 ;  /* 0x0000000602027c24 */ /* 0x002fca000f8e0203 */
[----:B---3--:R-:W-:-:S13]  /*00b0*/  ISETP.GE.AND P0, PT, R2, R10, PT ;  /* 0x0000000a0200720c */ /* 0x008fda0003f06270 */
[----:B------:R-:W-:Y:S05]  /*00c0*/  @P0 EXIT ;  /* 0x000000000000094d */ /* 0x000fea0003800000 */
[----:B------:R-:W0:Y:S01]  /*00d0*/  LDC.64 R4, c[0x4][0x10] ;  /* 0x01000400ff047b82 */ /* 0x000e220000000a00 */
[----:B------:R-:W0:Y:S02]  /*00e0*/  LDCU.64 UR36, c[0x0][0x358] ;  /* 0x00006b00ff2477ac */ /* 0x000e240008000a00 */
[----:B0-----:R-:W2:Y:S02]  /*00f0*/  LDG.E.64 R4, desc[UR36][R4.64] ;  /* 0x0000002404047981 */ /* 0x001ea4000c1e1b00 */
[----:B--2---:R-:W-:-:S05]  /*0100*/  IMAD.WIDE R8, R2, 0x4, R4 ;  /* 0x0000000402087825 */ /* 0x004fca00078e0204 */
[----:B------:R-:W2:Y:S01]  /*0110*/  LD.E R17, desc[UR36][R8.64] ;  /* 0x0000002408117980 */ /* 0x000ea2000c101900 */
[----:B------:R-:W-:Y:S01]  /*0120*/  BSSY.RECONVERGENT B6, `(.L_x_18) ;  /* 0x000000d000067945 */ /* 0x000fe20003800200 */
[----:B--2---:R-:W-:-:S13]  /*0130*/  ISETP.GT.AND P0, PT, R17, R10, PT ;  /* 0x0000000a1100720c */ /* 0x004fda0003f04270 */
[----:B------:R-:W-:Y:S05]  /*0140*/  @!P0 BRA `(.L_x_19) ;  /* 0x0000000000288947 */ /* 0x000fea0003800000 */
[----:B------:R-:W-:Y:S01]  /*0150*/  MOV R3, R17 ;  /* 0x0000001100037202 */ /* 0x000fe20000000f00 */
[----:B------:R0:W-:Y:S01]  /*0160*/  STL [R1+0x8], R10 ;  /* 0x0000080a01007387 */ /* 0x0001e20000100800 */
[----:B------:R-:W-:Y:S01]  /*0170*/  MOV R0, 0x40 ;  /* 0x0000004000007802 */ /* 0x000fe20000000f00 */
[----:B------:R-:W1:Y:S02]  /*0180*/  LDCU.64 UR4, c[0x4][0x30] ;  /* 0x01000600ff0477ac */ /* 0x000e640008000a00 */
[----:B------:R0:W-:Y:S01]  /*0190*/  STL.64 [R1], R2 ;  /* 0x0000000201007387 */ /* 0x0001e20000100a00 */
[----:B------:R0:W2:Y:S01]  /*01a0*/  LDC.64 R8, c[0x4][R0] ;  /* 0x0100000000087b82 */ /* 0x0000a20000000a00 */
[----:B-1----:R-:W-:Y:S01]  /*01b0*/  IMAD.U32 R4, RZ, RZ, UR4 ;  /* 0x00000004ff047e24 */ /* 0x002fe2000f8e00ff */
[----:B0-----:R-:W-:-:S07]  /*01c0*/  MOV R5, UR5 ;  /* 0x0000000500057c02 */ /* 0x001fce0008000f00 */
[----:B------:R-:W-:-:S07]  /*01d0*/  LEPC R20, `(.L_x_19) ;  /* 0x000000001014794e */ /* 0x000fce0000000000 */
[----:B--2---:R-:W-:Y:S05]  /*01e0*/  CALL.ABS.NOINC R8 ;  /* 0x0000000008007343 */ /* 0x004fea0003c00000 */
.L_x_19:
[----:B------:R-:W-:Y:S05]  /*01f0*/  BSYNC.RECONVERGENT B6 ;  /* 0x0000000000067941 */ /* 0x000fea0003800200 */
.L_x_18:
[----:B------:R-:W0:Y:S02]  /*0200*/  LDC.64 R6, c[0x3][0x8] ;  /* 0x00c00200ff067b82 */ /* 0x000e240000000a00 */
[----:B0-----:R-:W-:-:S05]  /*0210*/  IMAD.WIDE R6, R17, 0x4, R6 ;  /* 0x0000000411067825 */ /* 0x001fca00078e0206 */
[----:B------:R-:W2:Y:S04]  /*0220*/  LDG.E R18, desc[UR36][R6.64] ;  /* 0x0000002406127981 */ /* 0x000ea8000c1e1900 */
[----:B------:R-:W2:Y:S01]  /*0230*/  LDG.E R19, desc[UR36][R6.64+0x4] ;  /* 0x0000042406137981 */ /* 0x000ea2000c1e1900 */
[----:B------:R-:W-:-:S04]  /*0240*/  MOV R0, 0x48 ;  /* 0x0000004800007802 */ /* 0x000fc80000000f00 */
[----:B------:R0:W1:Y:S01]  /*0250*/  LDC.64 R8, c[0x4][R0] ;  /* 0x0100000000087b82 */ /* 0x0000620000000a00 */
[----:B--2---:R-:W-:-:S04]  /*0260*/  IMAD.IADD R16, R19, 0x1, -R18 ;  /* 0x0000000113107824 */ /* 0x004fc800078e0a12 */
[----:B01----:R-:W-:-:S07]  /*0270*/  IMAD.WIDE R4, R16, 0x4, RZ ;  /* 0x0000000410047825 */ /* 0x003fce00078e02ff */
[----:B------:R-:W-:-:S07]  /*0280*/  LEPC R20, `(.L_x_20) ;  /* 0x000000001014794e */ /* 0x000fce0000000000 */
[----:B------:R-:W-:Y:S05]  /*0290*/  CALL.ABS.NOINC R8 ;  /* 0x0000000008007343 */ /* 0x000fea0003c00000 */
.L_x_20:
[----:B------:R-:W-:-:S04]  /*02a0*/  ISETP.NE.U32.AND P0, PT, R4, RZ, PT ;  /* 0x000000ff0400720c */ /* 0x000fc80003f05070 */
[----:B------:R-:W-:-:S13]  /*02b0*/  ISETP.NE.AND.EX P0, PT, R5, RZ, PT, P0 ;  /* 0x000000ff0500720c */ /* 0x000fda0003f05300 */
[----:B------:R-:W-:Y:S05]  /*02c0*/  @!P0 BRA `(.L_x_21) ;  /* 0x0000000400748947 */ /* 0x000fea0003800000 */
[----:B------:R-:W-:Y:S01]  /*02d0*/  ISETP.GE.AND P0, PT, R16, 0x1, PT ;  /* 0x000000011000780c */ /* 0x000fe20003f06270 */
[----:B------:R-:W-:Y:S01]  /*02e0*/  BSSY.RECONVERGENT B0, `(.L_x_22) ;  /* 0x0000052000007945 */ /* 0x000fe20003800200 */
[----:B------:R-:W-:-:S11]  /*02f0*/  HFMA2 R3, -RZ, RZ, 0, 0 ;  /* 0x00000000ff037431 */ /* 0x000fd600000001ff */
[----:B------:R-:W-:Y:S05]  /*0300*/  @!P0 BRA `(.L_x_23) ;  /* 0x00000004003c8947 */ /* 0x000fea0003800000 */
[----:B------:R-:W-:Y:S01]  /*0310*/  IMAD.IADD R19, R18, 0x1, -R19 ;  /* 0x0000000112137824 */ /* 0x000fe200078e0a13 */
[----:B------:R-:W-:Y:S01]  /*0320*/  LOP3.LUT R0, R16, 0x3, RZ, 0xc0, !PT ;  /* 0x0000000310007812 */ /* 0x000fe200078ec0ff */
[----:B------:R-:W-:Y:S01]  /*0330*/  BSSY.RECONVERGENT B1, `(.L_x_24) ;  /* 0x0000038000017945 */ /* 0x000fe20003800200 */
[----:B------:R-:W-:Y:S01]  /*0340*/  MOV R13, RZ ;  /* 0x000000ff000d7202 */ /* 0x000fe20000000f00 */
[----:B------:R-:W-:Y:S01]  /*0350*/  IMAD.MOV.U32 R3, RZ, RZ, RZ ;  /* 0x000000ffff037224 */ /* 0x000fe200078e00ff */
[----:B------:R-:W-:Y:S02]  /*0360*/  ISETP.GT.U32.AND P1, PT, R19, -0x4, PT ;  /* 0xfffffffc1300780c */ /* 0x000fe40003f24070 */
[----:B------:R-:W-:-:S11]  /*0370*/  ISETP.NE.AND P0, PT, R0, RZ, PT ;  /* 0x000000ff0000720c */ /* 0x000fd60003f05270 */
[----:B------:R-:W-:Y:S05]  /*0380*/  @P1 BRA `(.L_x_25) ;  /* 0x0000000000c81947 */ /* 0x000fea0003800000 */
[----:B------:R-:W0:Y:S01]  /*0390*/  LDC.64 R8, c[0x3][0x10] ;  /* 0x00c00400ff087b82 */ /* 0x000e220000000a00 */
[----:B------:R-:W-:Y:S01]  /*03a0*/  LOP3.LUT R13, R16, 0x7ffffffc, RZ, 0xc0, !PT ;  /* 0x7ffffffc100d7812 */ /* 0x000fe200078ec0ff */
[----:B------:R-:W-:Y:S01]  /*03b0*/  IMAD.MOV.U32 R3, RZ, RZ, RZ ;  /* 0x000000ffff037224 */ /* 0x000fe200078e00ff */
[----:B------:R-:W-:-:S03]  /*03c0*/  MOV R15, R18 ;  /* 0x00000012000f7202 */ /* 0x000fc60000000f00 */
[----:B------:R-:W-:Y:S02]  /*03d0*/  IMAD.MOV R12, RZ, RZ, -R13 ;  /* 0x000000ffff0c7224 */ /* 0x000fe400078e0a0d */
[----:B------:R-:W1:Y:S01]  /*03e0*/  LDC.64 R6, c[0x4][0x8] ;  /* 0x01000200ff067b82 */ /* 0x000e620000000a00 */
[----:B0-----:R-:W-:-:S04]  /*03f0*/  IADD3 R8, P1, PT, R8, 0x8, RZ ;  /* 0x0000000808087810 */ /* 0x001fc80007f3e0ff */
[----:B------:R-:W-:-:S09]  /*0400*/  IADD3.X R9, PT, PT, RZ, R9, RZ, P1, !PT ;  /* 0x00000009ff097210 */ /* 0x000fd20000ffe4ff */
.L_x_26:
[----:B------:R-:W-:Y:S01]  /*0410*/  IMAD.WIDE R10, R15, 0x4, R8 ;  /* 0x000000040f0a7825 */ /* 0x000fe200078e0208 */
[----:B-12---:R-:W2:Y:S04]  /*0420*/  LDG.E.64 R20, desc[UR36][R6.64] ;  /* 0x0000002406147981 */ /* 0x006ea8000c1e1b00 */
[----:B------:R-:W2:Y:S01]  /*0430*/  LDG.E R19, desc[UR36][R10.64+-0x8] ;  /* 0xfffff8240a137981 */ /* 0x000ea2000c1e1900 */
[----:B------:R-:W-:Y:S01]  /*0440*/  MOV R16, 0xffffffff ;  /* 0xffffffff00107802 */ /* 0x000fe20000000f00 */
[----:B--2---:R-:W-:-:S06]  /*0450*/  IMAD.WIDE R20, R19, 0x4, R20 ;  /* 0x0000000413147825 */ /* 0x004fcc00078e0214 */
[----:B------:R-:W2:Y:S02]  /*0460*/  ATOM.E.CAS.STRONG.GPU PT, R20, [R20], R16, R17 ;  /* 0x000000101414738b */ /* 0x000ea400001ee111 */
[----:B--2---:R-:W-:-:S13]  /*0470*/  ISETP.NE.AND P1, PT, R20, -0x1, PT ;  /* 0xffffffff1400780c */ /* 0x004fda0003f25270 */
[----:B------:R-:W-:-:S05]  /*0480*/  @!P1 IMAD.WIDE R22, R3, 0x4, R4 ;  /* 0x0000000403169825 */ /* 0x000fca00078e0204 */
[----:B------:R0:W-:Y:S04]  /*0490*/  @!P1 ST.E desc[UR36][R22.64], R19 ;  /* 0x0000001316009985 */ /* 0x0001e8000c101924 */
[----:B------:R-:W2:Y:S04]  /*04a0*/  LDG.E R29, desc[UR36][R10.64+-0x4] ;  /* 0xfffffc240a1d7981 */ /* 0x000ea8000c1e1900 */
[----:B------:R-:W2:Y:S02]  /*04b0*/  LDG.E.64 R24, desc[UR36][R6.64] ;  /* 0x0000002406187981 */ /* 0x000ea4000c1e1b00 */
[----:B--2---:R-:W-:-:S06]  /*04c0*/  IMAD.WIDE R24, R29, 0x4, R24 ;  /* 0x000000041d187825 */ /* 0x004fcc00078e0218 */
[----:B------:R-:W2:Y:S01]  /*04d0*/  ATOM.E.CAS.STRONG.GPU PT, R24, [R24], R16, R17 ;  /* 0x000000101818738b */ /* 0x000ea200001ee111 */
[----:B------:R-:W-:-:S05]  /*04e0*/  @!P1 VIADD R14, R3, 0x1 ;  /* 0x00000001030e9836 */ /* 0x000fca0000000000 */
[----:B------:R-:W-:Y:S02]  /*04f0*/  @!P1 MOV R3, R14 ;  /* 0x0000000e00039202 */ /* 0x000fe40000000f00 */
[----:B--2---:R-:W-:-:S13]  /*0500*/  ISETP.NE.AND P2, PT, R24, -0x1, PT ;  /* 0xffffffff1800780c */ /* 0x004fda0003f45270 */
[----:B------:R-:W-:-:S05]  /*0510*/  @!P2 IMAD.WIDE R26, R3, 0x4, R4 ;  /* 0x00000004031aa825 */ /* 0x000fca00078e0204 */
[----:B------:R2:W-:Y:S04]  /*0520*/  @!P2 ST.E desc[UR36][R26.64], R29 ;  /* 0x0000001d1a00a985 */ /* 0x0005e8000c101924 */
[----:B------:R-:W3:Y:S04]  /*0530*/  LDG.E R14, desc[UR36][R10.64] ;  /* 0x000000240a0e7981 */ /* 0x000ee8000c1e1900 */
[----:B------:R-:W3:Y:S02]  /*0540*/  LDG.E.64 R20, desc[UR36][R6.64] ;  /* 0x0000002406147981 */ /* 0x000ee4000c1e1b00 */
[----:B---3--:R-:W-:-:S06]  /*0550*/  IMAD.WIDE R20, R14, 0x4, R20 ;  /* 0x000000040e147825 */ /* 0x008fcc00078e0214 */
[----:B------:R-:W3:Y:S01]  /*0560*/  ATOM.E.CAS.STRONG.GPU PT, R20, [R20], R16, R17 ;  /* 0x000000101414738b */ /* 0x000ee200001ee111 */
[----:B0-----:R-:W-:-:S05]  /*0570*/  @!P2 VIADD R19, R3, 0x1 ;  /* 0x000000010313a836 */ /* 0x001fca0000000000 */
[----:B------:R-:W-:Y:S02]  /*0580*/  @!P2 MOV R3, R19 ;  /* 0x000000130003a202 */ /* 0x000fe40000000f00 */
[----:B---3--:R-:W-:-:S13]  /*0590*/  ISETP.NE.AND P1, PT, R20, -0x1, PT ;  /* 0xffffffff1400780c */ /* 0x008fda0003f25270 */
[----:B------:R-:W-:-:S05]  /*05a0*/  @!P1 IMAD.WIDE R24, R3, 0x4, R4 ;  /* 0x0000000403189825 */ /* 0x000fca00078e0204 */
[----:B------:R2:W-:Y:S04]  /*05b0*/  @!P1 ST.E desc[UR36][R24.64], R14 ;  /* 0x0000000e18009985 */ /* 0x0005e8000c101924 */
[----:B------:R-:W3:Y:S04]  /*05c0*/  LDG.E R19, desc[UR36][R10.64+0x4] ;  /* 0x000004240a137981 */ /* 0x000ee8000c1e1900 */
[----:B------:R-:W3:Y:S02]  /*05d0*/  LDG.E.64 R22, desc[UR36][R6.64] ;  /* 0x0000002406167981 */ /* 0x000ee4000c1e1b00 */
[----:B---3--:R-:W-:-:S06]  /*05e0*/  IMAD.WIDE R22, R19, 0x4, R22 ;  /* 0x0000000413167825 */ /* 0x008fcc00078e0216 */
[----:B------:R-:W3:Y:S01]  /*05f0*/  ATOM.E.CAS.STRONG.GPU PT, R22, [R22], R16, R17 ;  /* 0x000000101616738b */ /* 0x000ee200001ee111 */
[----:B------:R-:W-:Y:S01]  /*0600*/  @!P1 VIADD R20, R3, 0x1 ;  /* 0x0000000103149836 */ /* 0x000fe20000000000 */
[----:B------:R-:W-:Y:S01]  /*0610*/  IADD3 R15, PT, PT, R15, 0x4, RZ ;  /* 0x000000040f0f7810 */ /* 0x000fe20007ffe0ff */
[----:B------:R-:W-:-:S03]  /*0620*/  VIADD R12, R12, 0x4 ;  /* 0x000000040c0c7836 */ /* 0x000fc60000000000 */
[----:B------:R-:W-:Y:S02]  /*0630*/  @!P1 MOV R3, R20 ;  /* 0x0000001400039202 */ /* 0x000fe40000000f00 */
[----:B------:R-:W-:Y:S02]  /*0640*/  ISETP.NE.AND P1, PT, R12, RZ, PT ;  /* 0x000000ff0c00720c */ /* 0x000fe40003f25270 */
[----:B---3--:R-:W-:-:S13]  /*0650*/  ISETP.NE.AND P2, PT, R22, -0x1, PT ;  /* 0xffffffff1600780c */ /* 0x008fda0003f45270 */
[C---:B------:R-:W-:Y:S01]  /*0660*/  @!P2 IMAD.WIDE R20, R3.reuse, 0x4, R4 ;  /* 0x000000040314a825 */ /* 0x040fe200078e0204 */
[----:B------:R-:W-:-:S04]  /*0670*/  @!P2 IADD3 R10, PT, PT, R3, 0x1, RZ ;  /* 0x00000001030aa810 */ /* 0x000fc80007ffe0ff */
[----:B------:R2:W-:Y:S01]  /*0680*/  @!P2 ST.E desc[UR36][R20.64], R19 ;  /* 0x000000131400a985 */ /* 0x0005e2000c101924 */
[----:B------:R-:W-:Y:S01]  /*0690*/  @!P2 IMAD.MOV.U32 R3, RZ, RZ, R10 ;  /* 0x000000ffff03a224 */ /* 0x000fe200078e000a */
[----:B------:R-:W-:Y:S06]  /*06a0*/  @P1 BRA `(.L_x_26) ;  /* 0xfffffffc00581947 */ /* 0x000fec000383ffff */
.L_x_25:
[----:B------:R-:W-:Y:S05]  /*06b0*/  BSYNC.RECONVERGENT B1 ;  /* 0x0000000000017941 */ /* 0x000fea0003800200 */
.L_x_24:
[----:B------:R-:W-:Y:S05]  /*06c0*/  @!P0 BRA `(.L_x_23) ;  /* 0x00000000004c8947 */ /* 0x000fea0003800000 */
[----:B------:R-:W0:Y:S01]  /*06d0*/  LDC.64 R8, c[0x4][0x8] ;  /* 0x01000200ff087b82 */ /* 0x000e220000000a00 */
[----:B--2---:R-:W-:Y:S01]  /*06e0*/  IMAD.IADD R19, R18, 0x1, R13 ;  /* 0x0000000112137824 */ /* 0x004fe200078e020d */
[----:B------:R-:W-:-:S06]  /*06f0*/  IADD3 R0, PT, PT, -R0, RZ, RZ ;  /* 0x000000ff00007210 */ /* 0x000fcc0007ffe1ff */
[----:B------:R-:W1:Y:S02]  /*0700*/  LDC.64 R6, c[0x3][0x10] ;  /* 0x00c00400ff067b82 */ /* 0x000e640000000a00 */
.L_x_27:
[----:B-1-3--:R-:W-:Y:S01]  /*0710*/  IMAD.WIDE R10, R19, 0x4, R6 ;  /* 0x00000004130a7825 */ /* 0x00afe200078e0206 */
[----:B0-----:R-:W2:Y:S05]  /*0720*/  LDG.E.64 R12, desc[UR36][R8.64] ;  /* 0x00000024080c7981 */ /* 0x001eaa000c1e1b00 */
[----:B------:R-:W2:Y:S01]  /*0730*/  LDG.E R11, desc[UR36][R10.64] ;  /* 0x000000240a0b7981 */ /* 0x000ea2000c1e1900 */
[----:B------:R-:W-:Y:S02]  /*0740*/  IMAD.MOV.U32 R16, RZ, RZ, -0x1 ;  /* 0xffffffffff107424 */ /* 0x000fe400078e00ff */
[----:B--2---:R-:W-:-:S06]  /*0750*/  IMAD.WIDE R12, R11, 0x4, R12 ;  /* 0x000000040b0c7825 */ /* 0x004fcc00078e020c */
[----:B------:R-:W2:Y:S01]  /*0760*/  ATOM.E.CAS.STRONG.GPU PT, R12, [R12], R16, R17 ;  /* 0x000000100c0c738b */ /* 0x000ea200001ee111 */
[----:B------:R-:W-:Y:S01]  /*0770*/  IADD3 R0, PT, PT, R0, 0x1, RZ ;  /* 0x0000000100007810 */ /* 0x000fe20007ffe0ff */
[----:B------:R-:W-:-:S03]  /*0780*/  VIADD R19, R19, 0x1 ;  /* 0x0000000113137836 */ /* 0x000fc60000000000 */
[----:B------:R-:W-:Y:S02]  /*0790*/  ISETP.NE.AND P1, PT, R0, RZ, PT ;  /* 0x000000ff0000720c */ /* 0x000fe40003f25270 */
[----:B--2---:R-:W-:-:S13]  /*07a0*/  ISETP.NE.AND P0, PT, R12, -0x1, PT ;  /* 0xffffffff0c00780c */ /* 0x004fda0003f05270 */
[----:B------:R-:W-:-:S04]  /*07b0*/  @!P0 IMAD.WIDE R14, R3, 0x4, R4 ;  /* 0x00000004030e8825 */ /* 0x000fc800078e0204 */
[----:B------:R-:W-:Y:S01]  /*07c0*/  @!P0 VIADD R18, R3, 0x1 ;  /* 0x0000000103128836 */ /* 0x000fe20000000000 */
[----:B------:R3:W-:Y:S04]  /*07d0*/  @!P0 ST.E desc[UR36][R14.64], R11 ;  /* 0x0000000b0e008985 */ /* 0x0007e8000c101924 */
[----:B------:R-:W-:Y:S01]  /*07e0*/  @!P0 MOV R3, R18 ;  /* 0x0000001200038202 */ /* 0x000fe20000000f00 */
[----:B------:R-:W-:Y:S06]  /*07f0*/  @P1 BRA `(.L_x_27) ;  /* 0xfffffffc00c41947 */ /* 0x000fec000383ffff */
.L_x_23:
[----:B------:R-:W-:Y:S05]  /*0800*/  BSYNC.RECONVERGENT B0 ;  /* 0x0000000000007941 */ /* 0x000fea0003800200 */
.L_x_22:
[----:B------:R-:W0:Y:S02]  /*0810*/  LDC.64 R6, c[0x4][0x18] ;  /* 0x01000600ff067b82 */ /* 0x000e240000000a00 */
[----:B0-----:R-:W4:Y:S06]  /*0820*/  LDG.E.64 R6, desc[UR36][R6.64] ;  /* 0x0000002406067981 */ /* 0x001f2c000c1e1b00 */
[----:B---3--:R-:W0:Y:S01]  /*0830*/  LDC.64 R10, c[0x4][0x20] ;  /* 0x01000800ff0a7b82 */ /* 0x008e220000000a00 */
[----:B----4-:R-:W-:-:S05]  /*0840*/  IMAD.WIDE R8, R2, 0x8, R6 ;  /* 0x0000000802087825 */ /* 0x010fca00078e0206 */
[----:B------:R-:W-:Y:S04]  /*0850*/  ST.E.64 desc[UR36][R8.64], R4 ;  /* 0x0000000408007985 */ /* 0x000fe8000c101b24 */
[----:B0-----:R-:W3:Y:S02]  /*0860*/  LDG.E.64 R10, desc[UR36][R10.64] ;  /* 0x000000240a0a7981 */ /* 0x001ee4000c1e1b00 */
[----:B---3--:R-:W-:-:S05]  /*0870*/  IMAD.WIDE R12, R2, 0x4, R10 ;  /* 0x00000004020c7825 */ /* 0x008fca00078e020a */
[----:B------:R-:W-:Y:S01]  /*0880*/  ST.E desc[UR36][R12.64], R3 ;  /* 0x000000030c007985 */ /* 0x000fe2000c101924 */
[----:B------:R-:W-:Y:S05]  /*0890*/  EXIT ;  /* 0x000000000000794d */ /* 0x000fea0003800000 */
.L_x_21:
[----:B------:R-:W0:Y:S01]  /*08a0*/  LDC.64 R2, c[0x4][0x28] ;  /* 0x01000a00ff027b82 */ /* 0x000e220000000a00 */
[----:B------:R-:W-:-:S05]  /*08b0*/  HFMA2 R5, -RZ, RZ, 0, 5.9604644775390625e-08 ;  /* 0x00000001ff057431 */ /* 0x000fca00000001ff */
[----:B0-----:R-:W-:Y:S01]  /*08c0*/  STG.E desc[UR36][R2.64], R5 ;  /* 0x0000000502007986 */ /* 0x001fe2000c101924 */
[----:B------:R-:W-:Y:S05]  /*08d0*/  EXIT ;  /* 0x000000000000794d */ /* 0x000fea0003800000 */
.L_x_28:
        /* <DEDUP_REMOVED lines=10> */
.L_x_31:


//--------------------- .nv.global.init           --------------------------
	.section	.nv.global.init,"aw",@progbits
.nv.global.init:
	.type		$str$1,@object
	.size		$str$1,($str - $str$1)
$str$1:
        /*0000*/ 	.byte	0x61, 0x6c, 0x2c, 0x20, 0x62, 0x6c, 0x20, 0x25, 0x64, 0x20, 0x25, 0x64, 0x0a, 0x00
	.type		$str,@object
	.size		$str,(.L_8 - $str)
$str:
        /*000e*/ 	.byte	0x69, 0x64, 0x78, 0x20, 0x25, 0x64, 0x20, 0x76, 0x20, 0x25, 0x64, 0x20, 0x6e, 0x20, 0x25, 0x64
        /*001e*/ 	.byte	0x0a, 0x00
.L_8:


//--------------------- .nv.shared.reserved.0     --------------------------
	.section	.nv.shared.reserved.0,"aw",@nobits
	.weak		__nv_reservedSMEM_offset_0_alias
	.size		__nv_reservedSMEM_offset_0_alias, 0, 64
	.other		__nv_reservedSMEM_offset_0_alias,@"STO_CUDA_RESERVED_SHARED STV_DEFAULT"
__nv_reservedSMEM_offset_0_alias:
	.zero		0
	.zero		64


//--------------------- .nv.global                --------------------------
	.section	.nv.global,"aw",@nobits
	.align	8
.nv.global:
	.type		parents,@object
	.size		parents,(next_frontier - parents)
parents:
	.zero		8
	.type		next_frontier,@object
	.size		next_frontier,(next_len - next_frontier)
next_frontier:
	.zero		8
	.type		next_len,@object
	.size		next_len,(frontier - next_len)
next_len:
	.zero		8
	.type		frontier,@object
	.size		frontier,(err - frontier)
frontier:
	.zero		8
	.type		err,@object
	.size		err,(.L_7 - err)
err:
	.zero		4
.L_7:


//--------------------- .nv.constant0.step        --------------------------
	.section	.nv.constant0.step,"a",@progbits
	.sectionflags	@""
	.align	4
.nv.constant0.step:
	.zero		896


//--------------------- .nv.constant0.reduce      --------------------------
	.section	.nv.constant0.reduce,"a",@progbits
	.sectionflags	@""
	.align	4
.nv.constant0.reduce:
	.zero		904


//--------------------- .nv.constant0.bfs         --------------------------
	.section	.nv.constant0.bfs,"a",@progbits
	.sectionflags	@""
	.align	4
.nv.constant0.bfs:
	.zero		896


//--------------------- SYMBOLS --------------------------

	.type		.nv.reservedSmem.offset0,@object
	.size		.nv.reservedSmem.offset0,0x4
	.type		free,@function
	.type		vprintf,@function
	.type		malloc,@function
